// auto-generated by cutlass_sweep.gemm — config: {"arch": "sm_90", "cluster_m": 1, "cluster_n": 8, "dtype": "int8", "dtype_b": "int8", "layout": "nt", "stages": 0, "tile_k": 64, "tile_m": 64, "tile_n": 256}
#include "cutlass/cutlass.h"
#include "cutlass/gemm/collective/collective_builder.hpp"
#include "cutlass/gemm/device/gemm_universal_adapter.h"
#include "cutlass/gemm/kernel/gemm_universal.hpp"
#include "cutlass/epilogue/collective/collective_builder.hpp"

using ElemA = int8_t;
using ElemB = int8_t;
using ElemCD = int8_t;
using Acc  = int32_t;
using TileShape    = cute::Shape<cute::_64, cute::_256, cute::_64>;
using ClusterShape = cute::Shape<cute::_1, cute::_8, cute::_1>;

using CollectiveEpilogue = typename cutlass::epilogue::collective::CollectiveBuilder<
    cutlass::arch::Sm90, cutlass::arch::OpClassTensorOp,
    TileShape, ClusterShape,
    cutlass::epilogue::collective::EpilogueTileAuto,
    Acc, Acc,
    ElemCD, cutlass::layout::RowMajor, 128 / cutlass::sizeof_bits<ElemCD>::value,
    ElemCD, cutlass::layout::RowMajor, 128 / cutlass::sizeof_bits<ElemCD>::value,
    cutlass::epilogue::collective::EpilogueScheduleAuto
  >::CollectiveOp;

using CollectiveMainloop = typename cutlass::gemm::collective::CollectiveBuilder<
    cutlass::arch::Sm90, cutlass::arch::OpClassTensorOp,
    ElemA, cutlass::layout::RowMajor, 128 / cutlass::sizeof_bits<ElemA>::value,
    ElemB, cutlass::layout::ColumnMajor, 128 / cutlass::sizeof_bits<ElemB>::value,
    Acc,
    TileShape, ClusterShape,
    cutlass::gemm::collective::StageCountAutoCarveout<static_cast<int>(sizeof(typename CollectiveEpilogue::SharedStorage))>,
    cutlass::gemm::collective::KernelScheduleAuto
  >::CollectiveOp;

using GemmKernel = cutlass::gemm::kernel::GemmUniversal<
    cute::Shape<int,int,int,int>,
    CollectiveMainloop,
    CollectiveEpilogue
>;
using Gemm = cutlass::gemm::device::GemmUniversalAdapter<GemmKernel>;

// Force the device kernel symbol into the cubin without needing a host main.
auto* _anchor = &cutlass::device_kernel<GemmKernel>;


// ===== COMPILED SASS (sm_90a) =====

	.target	sm_90a

	.elftype	@"ET_EXEC"


//--------------------- .note.nv.tkinfo           --------------------------
	.section	.note.nv.tkinfo,"",@"SHT_NOTE"
	.sectionflags	@"SHF_NOTE_NV_TKINFO"
	.tkinfo
        /*0018*/ 	.word	0x00000002
        /*0030*/ 	.string	""
        /*0030*/ 	.string	"ptxas"
        /*0030*/ 	.string	"Cuda compilation tools, release 13.0, V13.0.88"
        /*0030*/ 	.string	"Build cuda_13.0.r13.0/compiler.36424714_0"
        /*0030*/ 	.string	"-arch sm_90a -m 64 "



//--------------------- .note.nv.cuinfo           --------------------------
	.section	.note.nv.cuinfo,"",@"SHT_NOTE"
	.sectionflags	@"SHF_NOTE_NV_CUINFO"
        /*0018*/ 	.short	0x0002
        /*001a*/ 	.short	0x005a
        /*001c*/ 	.short	0x0082
	.zero		2


//--------------------- .nv.info                  --------------------------
	.section	.nv.info,"",@"SHT_CUDA_INFO"
	.align	4


	//----- nvinfo : EIATTR_REGCOUNT
	.align		4
        /*0000*/ 	.byte	0x04, 0x2f
        /*0002*/ 	.short	(.L_15 - .L_14)
	.align		4
.L_14:
        /*0004*/ 	.word	index@(_ZN7cutlass13device_kernelINS_4gemm6kernel13GemmUniversalIN4cute5tupleIJiiiiEEENS1_10collective13CollectiveMmaINS1_34MainloopSm90TmaGmmaWarpSpecializedILi11ENS5_IJNS4_1CILi1EEENSA_ILi8EEESB_EEENS1_32KernelTmaWarpSpecializedPingpongEEENS5_IJNSA_ILi64EEENSA_ILi256EEESG_EEEaNS5_IJlSB_lEEEaSJ_NS4_8TiledMMAINS4_8MMA_AtomIJNS4_4SM904GMMA27MMA_64x256x32_S32S8S8_SS_TNEEEENS4_6LayoutINS5_IJSB_SB_SB_EEENS5_IJNSA_ILi0EEESS_SS_EEEEENS5_IJNS4_10UnderscoreESV_SV_EEEEENS4_23SM90_TMA_LOAD_MULTICASTENS4_14ComposedLayoutINS4_7SwizzleILi2ELi4ELi3EEENS4_18smem_ptr_flag_bitsILi8EEENSQ_INS5_IJSC_SG_EEENS5_IJSG_SB_EEEEEEEvNS4_8identityENS4_13SM90_TMA_LOADES17_vS18_EENS_8epilogue10collective6detail29Sm90TmaWarpSpecializedAdapterINS1C_15DefaultEpilogueIaSJ_SJ_NS1B_6thread17LinearCombinationIaLi1EiiLNS1G_9ScaleType4KindE0ELNS_15FloatRoundStyleE2EaEENS1_15EpilogueDefaultEEEEEvvEEEEvNT_6ParamsE)
        /*0008*/ 	.word	0x000000a8


	//----- nvinfo : EIATTR_FRAME_SIZE
	.align		4
.L_15:
        /*000c*/ 	.byte	0x04, 0x11
        /*000e*/ 	.short	(.L_17 - .L_16)
	.align		4
.L_16:
        /*0010*/ 	.word	index@(_ZN7cutlass13device_kernelINS_4gemm6kernel13GemmUniversalIN4cute5tupleIJiiiiEEENS1_10collective13CollectiveMmaINS1_34MainloopSm90TmaGmmaWarpSpecializedILi11ENS5_IJNS4_1CILi1EEENSA_ILi8EEESB_EEENS1_32KernelTmaWarpSpecializedPingpongEEENS5_IJNSA_ILi64EEENSA_ILi256EEESG_EEEaNS5_IJlSB_lEEEaSJ_NS4_8TiledMMAINS4_8MMA_AtomIJNS4_4SM904GMMA27MMA_64x256x32_S32S8S8_SS_TNEEEENS4_6LayoutINS5_IJSB_SB_SB_EEENS5_IJNSA_ILi0EEESS_SS_EEEEENS5_IJNS4_10UnderscoreESV_SV_EEEEENS4_23SM90_TMA_LOAD_MULTICASTENS4_14ComposedLayoutINS4_7SwizzleILi2ELi4ELi3EEENS4_18smem_ptr_flag_bitsILi8EEENSQ_INS5_IJSC_SG_EEENS5_IJSG_SB_EEEEEEEvNS4_8identityENS4_13SM90_TMA_LOADES17_vS18_EENS_8epilogue10collective6detail29Sm90TmaWarpSpecializedAdapterINS1C_15DefaultEpilogueIaSJ_SJ_NS1B_6thread17LinearCombinationIaLi1EiiLNS1G_9ScaleType4KindE0ELNS_15FloatRoundStyleE2EaEENS1_15EpilogueDefaultEEEEEvvEEEEvNT_6ParamsE)
        /*0014*/ 	.word	0x00000008


	//----- nvinfo : EIATTR_MIN_STACK_SIZE
	.align		4
.L_17:
        /*0018*/ 	.byte	0x04, 0x12
        /*001a*/ 	.short	(.L_19 - .L_18)
	.align		4
.L_18:
        /*001c*/ 	.word	index@(_ZN7cutlass13device_kernelINS_4gemm6kernel13GemmUniversalIN4cute5tupleIJiiiiEEENS1_10collective13CollectiveMmaINS1_34MainloopSm90TmaGmmaWarpSpecializedILi11ENS5_IJNS4_1CILi1EEENSA_ILi8EEESB_EEENS1_32KernelTmaWarpSpecializedPingpongEEENS5_IJNSA_ILi64EEENSA_ILi256EEESG_EEEaNS5_IJlSB_lEEEaSJ_NS4_8TiledMMAINS4_8MMA_AtomIJNS4_4SM904GMMA27MMA_64x256x32_S32S8S8_SS_TNEEEENS4_6LayoutINS5_IJSB_SB_SB_EEENS5_IJNSA_ILi0EEESS_SS_EEEEENS5_IJNS4_10UnderscoreESV_SV_EEEEENS4_23SM90_TMA_LOAD_MULTICASTENS4_14ComposedLayoutINS4_7SwizzleILi2ELi4ELi3EEENS4_18smem_ptr_flag_bitsILi8EEENSQ_INS5_IJSC_SG_EEENS5_IJSG_SB_EEEEEEEvNS4_8identityENS4_13SM90_TMA_LOADES17_vS18_EENS_8epilogue10collective6detail29Sm90TmaWarpSpecializedAdapterINS1C_15DefaultEpilogueIaSJ_SJ_NS1B_6thread17LinearCombinationIaLi1EiiLNS1G_9ScaleType4KindE0ELNS_15FloatRoundStyleE2EaEENS1_15EpilogueDefaultEEEEEvvEEEEvNT_6ParamsE)
        /*0020*/ 	.word	0x00000008
.L_19:


//--------------------- .nv.compat                --------------------------
	.section	.nv.compat,"",@"SHT_CUDA_COMPAT_INFO"
	.align	4
        /*0000*/ 	.byte	0x02, 0x09, 0x01, 0x00, 0x02, 0x02, 0x04, 0x00, 0x02, 0x05, 0x05, 0x00, 0x03, 0x07, 0x01, 0x01
        /*0010*/ 	.byte	0x02, 0x03, 0x01, 0x00, 0x02, 0x06, 0x01, 0x00, 0x04, 0x0b, 0x08, 0x00, 0x00, 0x00, 0x00, 0x00
        /*0020*/ 	.byte	0x00, 0x00, 0x00, 0x00


//--------------------- .nv.info._ZN7cutlass13device_kernelINS_4gemm6kernel13GemmUniversalIN4cute5tupleIJiiiiEEENS1_10collective13CollectiveMmaINS1_34MainloopSm90TmaGmmaWarpSpecializedILi11ENS5_IJNS4_1CILi1EEENSA_ILi8EEESB_EEENS1_32KernelTmaWarpSpecializedPingpongEEENS5_IJNSA_ILi64EEENSA_ILi256EEESG_EEEaNS5_IJlSB_lEEEaSJ_NS4_8TiledMMAINS4_8MMA_AtomIJNS4_4SM904GMMA27MMA_64x256x32_S32S8S8_SS_TNEEEENS4_6LayoutINS5_IJSB_SB_SB_EEENS5_IJNSA_ILi0EEESS_SS_EEEEENS5_IJNS4_10UnderscoreESV_SV_EEEEENS4_23SM90_TMA_LOAD_MULTICASTENS4_14ComposedLayoutINS4_7SwizzleILi2ELi4ELi3EEENS4_18smem_ptr_flag_bitsILi8EEENSQ_INS5_IJSC_SG_EEENS5_IJSG_SB_EEEEEEEvNS4_8identityENS4_13SM90_TMA_LOADES17_vS18_EENS_8epilogue10collective6detail29Sm90TmaWarpSpecializedAdapterINS1C_15DefaultEpilogueIaSJ_SJ_NS1B_6thread17LinearCombinationIaLi1EiiLNS1G_9ScaleType4KindE0ELNS_15FloatRoundStyleE2EaEENS1_15EpilogueDefaultEEEEEvvEEEEvNT_6ParamsE --------------------------
	.section	.nv.info._ZN7cutlass13device_kernelINS_4gemm6kernel13GemmUniversalIN4cute5tupleIJiiiiEEENS1_10collective13CollectiveMmaINS1_34MainloopSm90TmaGmmaWarpSpecializedILi11ENS5_IJNS4_1CILi1EEENSA_ILi8EEESB_EEENS1_32KernelTmaWarpSpecializedPingpongEEENS5_IJNSA_ILi64EEENSA_ILi256EEESG_EEEaNS5_IJlSB_lEEEaSJ_NS4_8TiledMMAINS4_8MMA_AtomIJNS4_4SM904GMMA27MMA_64x256x32_S32S8S8_SS_TNEEEENS4_6LayoutINS5_IJSB_SB_SB_EEENS5_IJNSA_ILi0EEESS_SS_EEEEENS5_IJNS4_10UnderscoreESV_SV_EEEEENS4_23SM90_TMA_LOAD_MULTICASTENS4_14ComposedLayoutINS4_7SwizzleILi2ELi4ELi3EEENS4_18smem_ptr_flag_bitsILi8EEENSQ_INS5_IJSC_SG_EEENS5_IJSG_SB_EEEEEEEvNS4_8identityENS4_13SM90_TMA_LOADES17_vS18_EENS_8epilogue10collective6detail29Sm90TmaWarpSpecializedAdapterINS1C_15DefaultEpilogueIaSJ_SJ_NS1B_6thread17LinearCombinationIaLi1EiiLNS1G_9ScaleType4KindE0ELNS_15FloatRoundStyleE2EaEENS1_15EpilogueDefaultEEEEEvvEEEEvNT_6ParamsE,"",@"SHT_CUDA_INFO"
	.sectionflags	@""
	.align	4


	//----- nvinfo : EIATTR_CUDA_API_VERSION
	.align		4
        /*0000*/ 	.byte	0x04, 0x37
        /*0002*/ 	.short	(.L_21 - .L_20)
.L_20:
        /*0004*/ 	.word	0x00000082


	//----- nvinfo : EIATTR_KPARAM_INFO
	.align		4
.L_21:
        /*0008*/ 	.byte	0x04, 0x17
        /*000a*/ 	.short	(.L_23 - .L_22)
.L_22:
        /*000c*/ 	.word	0x00000000
        /*0010*/ 	.short	0x0000
        /*0012*/ 	.short	0x0070
        /*0014*/ 	.byte	0x00, 0xf0, 0x01, 0x10


	//----- nvinfo : EIATTR_SPARSE_MMA_MASK
	.align		4
.L_23:
        /*0018*/ 	.byte	0x03, 0x50
        /*001a*/ 	.short	0x0000


	//----- nvinfo : EIATTR_MAXREG_COUNT
	.align		4
        /*001c*/ 	.byte	0x03, 0x1b
        /*001e*/ 	.short	0x00a8


	//----- nvinfo : EIATTR_NUM_BARRIERS
	.align		4
        /*0020*/ 	.byte	0x02, 0x4c
        /*0022*/ 	.byte	0x01
	.zero		1


	//----- nvinfo : EIATTR_EXTERNS
	.align		4
        /*0024*/ 	.byte	0x04, 0x0f
        /*0026*/ 	.short	(.L_25 - .L_24)


	//   ....[0]....
	.align		4
.L_24:
        /*0028*/ 	.word	index@(__assertfail)


	//----- nvinfo : EIATTR_ANNOTATIONS
	.align		4
.L_25:
        /*002c*/ 	.byte	0x04, 0x55
        /*002e*/ 	.short	(.L_27 - .L_26)


	//   ....[0]....
.L_26:
        /*0030*/ 	.word	0x00000001
        /*0034*/ 	.byte	0x50, 0x0e, 0x00, 0x00, 0x01, 0x00, 0x00, 0x00, 0x50, 0x84, 0x00, 0x00, 0x01, 0x00, 0x00, 0x00
        /*0044*/ 	.byte	0xd0, 0x90, 0x00, 0x00


	//----- nvinfo : EIATTR_MERCURY_ISA_VERSION
	.align		4
.L_27:
        /*0048*/ 	.byte	0x03, 0x5f
        /*004a*/ 	.short	0x0101


	//----- nvinfo : EIATTR_INT_WARP_WIDE_INSTR_OFFSETS
	.align		4
        /*004c*/ 	.byte	0x04, 0x31
        /*004e*/ 	.short	(.L_29 - .L_28)


	//   ....[0]....
.L_28:
        /*0050*/ 	.word	0x000005a0


	//   ....[1]....
        /*0054*/ 	.word	0x000005e0


	//   ....[2]....
        /*0058*/ 	.word	0x00000720


	//   ....[3]....
        /*005c*/ 	.word	0x00000730


	//   ....[4]....
        /*0060*/ 	.word	0x00000750


	//   ....[5]....
        /*0064*/ 	.word	0x00000770


	//   ....[6]....
        /*0068*/ 	.word	0x00000820


	//   ....[7]....
        /*006c*/ 	.word	0x00000870


	//   ....[8]....
        /*0070*/ 	.word	0x00001ec0


	//----- nvinfo : EIATTR_COOP_GROUP_MASK_REGIDS
	.align		4
.L_29:
        /*0074*/ 	.byte	0x04, 0x29
        /*0076*/ 	.short	(.L_31 - .L_30)


	//   ....[0]....
.L_30:
        /*0078*/ 	.word	0xffffffff


	//   ....[1]....
        /*007c*/ 	.word	0xffffffff


	//   ....[2]....
        /*0080*/ 	.word	0xffffffff


	//   ....[3]....
        /*0084*/ 	.word	0xffffffff


	//   ....[4]....
        /*0088*/ 	.word	0xffffffff


	//   ....[5]....
        /*008c*/ 	.word	0xffffffff


	//   ....[6]....
        /*0090*/ 	.word	0xffffffff


	//----- nvinfo : EIATTR_COOP_GROUP_INSTR_OFFSETS
	.align		4
.L_31:
        /*0094*/ 	.byte	0x04, 0x28
        /*0096*/ 	.short	(.L_33 - .L_32)


	//   ....[0]....
.L_32:
        /*0098*/ 	.word	0x00000070


	//   ....[1]....
        /*009c*/ 	.word	0x00000080


	//   ....[2]....
        /*00a0*/ 	.word	0x00000140


	//   ....[3]....
        /*00a4*/ 	.word	0x000003e0


	//   ....[4]....
        /*00a8*/ 	.word	0x00000420


	//   ....[5]....
        /*00ac*/ 	.word	0x000008c0


	//   ....[6]....
        /*00b0*/ 	.word	0x000009f0


	//----- nvinfo : EIATTR_REG_RECONFIG
	.align		4
.L_33:
        /*00b4*/ 	.byte	0x01, 0x54
	.zero		2


	//----- nvinfo : EIATTR_SYSCALL_OFFSETS
	.align		4
        /*00b8*/ 	.byte	0x04, 0x46
        /*00ba*/ 	.short	(.L_35 - .L_34)


	//   ....[0]....
.L_34:
        /*00bc*/ 	.word	0x00001870


	//----- nvinfo : EIATTR_MBARRIER_INSTR_OFFSETS
	.align		4
.L_35:
        /*00c0*/ 	.byte	0x04, 0x39
        /*00c2*/ 	.short	(.L_37 - .L_36)


	//   ....[0]....
.L_36:
        /*00c4*/ 	.word	0x00000260
        /*00c8*/ 	.word	0x000000ff
        /*00cc*/ 	.word	0x00000000
        /*00d0*/ 	.short	0x0100
        /*00d2*/ 	.byte	0x08
	.zero		1


	//   ....[1]....
        /*00d4*/ 	.word	0x00000270
        /*00d8*/ 	.word	0x000000ff
        /*00dc*/ 	.word	0x00000058
        /*00e0*/ 	.short	0x0100
        /*00e2*/ 	.byte	0x08
	.zero		1


	//   ....[2]....
        /*00e4*/ 	.word	0x00000280
        /*00e8*/ 	.word	0x000000ff
        /*00ec*/ 	.word	0x00000008
        /*00f0*/ 	.short	0x0100
        /*00f2*/ 	.byte	0x08
	.zero		1


	//   ....[3]....
        /*00f4*/ 	.word	0x00000290
        /*00f8*/ 	.word	0x000000ff
        /*00fc*/ 	.word	0x00000060
        /*0100*/ 	.short	0x0100
        /*0102*/ 	.byte	0x08
	.zero		1


	//   ....[4]....
        /*0104*/ 	.word	0x000002a0
        /*0108*/ 	.word	0x000000ff
        /*010c*/ 	.word	0x00000010
        /*0110*/ 	.short	0x0100
        /*0112*/ 	.byte	0x08
	.zero		1


	//   ....[5]....
        /*0114*/ 	.word	0x000002b0
        /*0118*/ 	.word	0x000000ff
        /*011c*/ 	.word	0x00000068
        /*0120*/ 	.short	0x0100
        /*0122*/ 	.byte	0x08
	.zero		1


	//   ....[6]....
        /*0124*/ 	.word	0x000002c0
        /*0128*/ 	.word	0x000000ff
        /*012c*/ 	.word	0x00000018
        /*0130*/ 	.short	0x0100
        /*0132*/ 	.byte	0x08
	.zero		1


	//   ....[7]....
        /*0134*/ 	.word	0x000002d0
        /*0138*/ 	.word	0x000000ff
        /*013c*/ 	.word	0x00000070
        /*0140*/ 	.short	0x0100
        /*0142*/ 	.byte	0x08
	.zero		1


	//   ....[8]....
        /*0144*/ 	.word	0x000002e0
        /*0148*/ 	.word	0x000000ff
        /*014c*/ 	.word	0x00000020
        /*0150*/ 	.short	0x0100
        /*0152*/ 	.byte	0x08
	.zero		1


	//   ....[9]....
        /*0154*/ 	.word	0x000002f0
        /*0158*/ 	.word	0x000000ff
        /*015c*/ 	.word	0x00000078
        /*0160*/ 	.short	0x0100
        /*0162*/ 	.byte	0x08
	.zero		1


	//   ....[10]....
        /*0164*/ 	.word	0x00000300
        /*0168*/ 	.word	0x000000ff
        /*016c*/ 	.word	0x00000028
        /*0170*/ 	.short	0x0100
        /*0172*/ 	.byte	0x08
	.zero		1


	//   ....[11]....
        /*0174*/ 	.word	0x00000310
        /*0178*/ 	.word	0x000000ff
        /*017c*/ 	.word	0x00000080
        /*0180*/ 	.short	0x0100
        /*0182*/ 	.byte	0x08
	.zero		1


	//   ....[12]....
        /*0184*/ 	.word	0x00000320
        /*0188*/ 	.word	0x000000ff
        /*018c*/ 	.word	0x00000030
        /*0190*/ 	.short	0x0100
        /*0192*/ 	.byte	0x08
	.zero		1


	//   ....[13]....
        /*0194*/ 	.word	0x00000330
        /*0198*/ 	.word	0x000000ff
        /*019c*/ 	.word	0x00000088
        /*01a0*/ 	.short	0x0100
        /*01a2*/ 	.byte	0x08
	.zero		1


	//   ....[14]....
        /*01a4*/ 	.word	0x00000340
        /*01a8*/ 	.word	0x000000ff
        /*01ac*/ 	.word	0x00000038
        /*01b0*/ 	.short	0x0100
        /*01b2*/ 	.byte	0x08
	.zero		1


	//   ....[15]....
        /*01b4*/ 	.word	0x00000350
        /*01b8*/ 	.word	0x000000ff
        /*01bc*/ 	.word	0x00000090
        /*01c0*/ 	.short	0x0100
        /*01c2*/ 	.byte	0x08
	.zero		1


	//   ....[16]....
        /*01c4*/ 	.word	0x00000360
        /*01c8*/ 	.word	0x000000ff
        /*01cc*/ 	.word	0x00000040
        /*01d0*/ 	.short	0x0100
        /*01d2*/ 	.byte	0x08
	.zero		1


	//   ....[17]....
        /*01d4*/ 	.word	0x00000370
        /*01d8*/ 	.word	0x000000ff
        /*01dc*/ 	.word	0x00000098
        /*01e0*/ 	.short	0x0100
        /*01e2*/ 	.byte	0x08
	.zero		1


	//   ....[18]....
        /*01e4*/ 	.word	0x00000380
        /*01e8*/ 	.word	0x000000ff
        /*01ec*/ 	.word	0x00000048
        /*01f0*/ 	.short	0x0100
        /*01f2*/ 	.byte	0x08
	.zero		1


	//   ....[19]....
        /*01f4*/ 	.word	0x00000390
        /*01f8*/ 	.word	0x000000ff
        /*01fc*/ 	.word	0x000000a0
        /*0200*/ 	.short	0x0100
        /*0202*/ 	.byte	0x08
	.zero		1


	//   ....[20]....
        /*0204*/ 	.word	0x000003a0
        /*0208*/ 	.word	0x000000ff
        /*020c*/ 	.word	0x00000050
        /*0210*/ 	.short	0x0100
        /*0212*/ 	.byte	0x08
	.zero		1


	//   ....[21]....
        /*0214*/ 	.word	0x000003b0
        /*0218*/ 	.word	0x000000ff
        /*021c*/ 	.word	0x000000a8
        /*0220*/ 	.short	0x0100
        /*0222*/ 	.byte	0x08
	.zero		1


	//   ....[22]....
        /*0224*/ 	.word	0x000008a0
        /*0228*/ 	.word	0x000000ff
        /*022c*/ 	.word	0x000000e0
        /*0230*/ 	.short	0x0100
        /*0232*/ 	.byte	0x08
	.zero		1


	//   ....[23]....
        /*0234*/ 	.word	0x00000940
        /*0238*/ 	.word	0x000000ff
        /*023c*/ 	.word	0x000000e8
        /*0240*/ 	.short	0x0100
        /*0242*/ 	.byte	0x08
	.zero		1


	//   ....[24]....
        /*0244*/ 	.word	0x00000970
        /*0248*/ 	.word	0x000000ff
        /*024c*/ 	.word	0x000000c0
        /*0250*/ 	.short	0x0100
        /*0252*/ 	.byte	0x09
	.zero		1


	//   ....[25]....
        /*0254*/ 	.word	0x00000980
        /*0258*/ 	.word	0x000000ff
        /*025c*/ 	.word	0x000000c8
        /*0260*/ 	.short	0x0100
        /*0262*/ 	.byte	0x09
	.zero		1


	//   ....[26]....
        /*0264*/ 	.word	0x00000990
        /*0268*/ 	.word	0x000000ff
        /*026c*/ 	.word	0x000000d0
        /*0270*/ 	.short	0x0100
        /*0272*/ 	.byte	0x09
	.zero		1


	//   ....[27]....
        /*0274*/ 	.word	0x000009a0
        /*0278*/ 	.word	0x000000ff
        /*027c*/ 	.word	0x000000d8
        /*0280*/ 	.short	0x0100
        /*0282*/ 	.byte	0x09
	.zero		1


	//   ....[28]....
        /*0284*/ 	.word	0x00001750
        /*0288*/ 	.word	0x000000a1
        /*028c*/ 	.word	0x00000000
        /*0290*/ 	.short	0x010a
        /*0292*/ 	.byte	0x2a
	.zero		1


	//   ....[29]....
        /*0294*/ 	.word	0x00001900
        /*0298*/ 	.word	0x00000003
        /*029c*/ 	.word	0x00000000
        /*02a0*/ 	.short	0x010a
        /*02a2*/ 	.byte	0x3f
	.zero		1


	//   ....[30]....
        /*02a4*/ 	.word	0x00001960
        /*02a8*/ 	.word	0x00000003
        /*02ac*/ 	.word	0x00000000
        /*02b0*/ 	.short	0x010a
        /*02b2*/ 	.byte	0x3f
	.zero		1


	//   ....[31]....
        /*02b4*/ 	.word	0x00001bc0
        /*02b8*/ 	.word	0x000000ff
        /*02bc*/ 	.word	0x00000000
        /*02c0*/ 	.short	0x010a
        /*02c2*/ 	.byte	0x04
	.zero		1


	//   ....[32]....
        /*02c4*/ 	.word	0x00001c00
        /*02c8*/ 	.word	0x000000ff
        /*02cc*/ 	.word	0x00000000
        /*02d0*/ 	.short	0x010a
        /*02d2*/ 	.byte	0x04
	.zero		1


	//   ....[33]....
        /*02d4*/ 	.word	0x00001d60
        /*02d8*/ 	.word	0x00000005
        /*02dc*/ 	.word	0x00000000
        /*02e0*/ 	.short	0x0101
        /*02e2*/ 	.byte	0x3f
	.zero		1


	//   ....[34]....
        /*02e4*/ 	.word	0x00001e60
        /*02e8*/ 	.word	0x000000a0
        /*02ec*/ 	.word	0x00000000
        /*02f0*/ 	.short	0x0101
        /*02f2*/ 	.byte	0x2d
	.zero		1


	//   ....[35]....
        /*02f4*/ 	.word	0x00001f60
        /*02f8*/ 	.word	0x00000003
        /*02fc*/ 	.word	0x00000000
        /*0300*/ 	.short	0x0101
        /*0302*/ 	.byte	0x3f
	.zero		1


	//   ....[36]....
        /*0304*/ 	.word	0x00002020
        /*0308*/ 	.word	0x000000a1
        /*030c*/ 	.word	0x00000010
        /*0310*/ 	.short	0x010a
        /*0312*/ 	.byte	0x2a
	.zero		1


	//   ....[37]....
        /*0314*/ 	.word	0x00008470
        /*0318*/ 	.word	0x000000a2
        /*031c*/ 	.word	0x00000000
        /*0320*/ 	.short	0x0101
        /*0322*/ 	.byte	0x2d
	.zero		1


	//   ....[38]....
        /*0324*/ 	.word	0x00008e20
        /*0328*/ 	.word	0x0000000d
        /*032c*/ 	.word	0x00000058
        /*0330*/ 	.short	0x010a
        /*0332*/ 	.byte	0x3f
	.zero		1


	//   ....[39]....
        /*0334*/ 	.word	0x000091e0
        /*0338*/ 	.word	0x00000005
        /*033c*/ 	.word	0x000000e8
        /*0340*/ 	.short	0x0101
        /*0342*/ 	.byte	0x3f
	.zero		1


	//   ....[40]....
        /*0344*/ 	.word	0x00009970
        /*0348*/ 	.word	0x00000007
        /*034c*/ 	.word	0x00000000
        /*0350*/ 	.short	0x010a
        /*0352*/ 	.byte	0x3f
	.zero		1


	//   ....[41]....
        /*0354*/ 	.word	0x000099f0
        /*0358*/ 	.word	0x00000008
        /*035c*/ 	.word	0x00000000
        /*0360*/ 	.short	0x010a
        /*0362*/ 	.byte	0x3f
	.zero		1


	//   ....[42]....
        /*0364*/ 	.word	0x00009a80
        /*0368*/ 	.word	0x00000009
        /*036c*/ 	.word	0x00000000
        /*0370*/ 	.short	0x010a
        /*0372*/ 	.byte	0x3f
	.zero		1


	//   ....[43]....
        /*0374*/ 	.word	0x00009b10
        /*0378*/ 	.word	0x00000008
        /*037c*/ 	.word	0x00000000
        /*0380*/ 	.short	0x010a
        /*0382*/ 	.byte	0x3f
	.zero		1


	//   ....[44]....
        /*0384*/ 	.word	0x00009ba0
        /*0388*/ 	.word	0x00000009
        /*038c*/ 	.word	0x00000000
        /*0390*/ 	.short	0x010a
        /*0392*/ 	.byte	0x3f
	.zero		1


	//   ....[45]....
        /*0394*/ 	.word	0x00009c30
        /*0398*/ 	.word	0x00000008
        /*039c*/ 	.word	0x00000000
        /*03a0*/ 	.short	0x010a
        /*03a2*/ 	.byte	0x3f
	.zero		1


	//   ....[46]....
        /*03a4*/ 	.word	0x00009cc0
        /*03a8*/ 	.word	0x00000009
        /*03ac*/ 	.word	0x00000000
        /*03b0*/ 	.short	0x010a
        /*03b2*/ 	.byte	0x3f
	.zero		1


	//   ....[47]....
        /*03b4*/ 	.word	0x00009d50
        /*03b8*/ 	.word	0x00000008
        /*03bc*/ 	.word	0x00000000
        /*03c0*/ 	.short	0x010a
        /*03c2*/ 	.byte	0x3f
	.zero		1


	//   ....[48]....
        /*03c4*/ 	.word	0x00009de0
        /*03c8*/ 	.word	0x00000009
        /*03cc*/ 	.word	0x00000000
        /*03d0*/ 	.short	0x010a
        /*03d2*/ 	.byte	0x3f
	.zero		1


	//   ....[49]....
        /*03d4*/ 	.word	0x00009e70
        /*03d8*/ 	.word	0x00000006
        /*03dc*/ 	.word	0x00000000
        /*03e0*/ 	.short	0x010a
        /*03e2*/ 	.byte	0x3f
	.zero		1


	//   ....[50]....
        /*03e4*/ 	.word	0x00009f00
        /*03e8*/ 	.word	0x00000003
        /*03ec*/ 	.word	0x00000000
        /*03f0*/ 	.short	0x010a
        /*03f2*/ 	.byte	0x3f
	.zero		1


	//   ....[51]....
        /*03f4*/ 	.word	0x00009f60
        /*03f8*/ 	.word	0x0000009f
        /*03fc*/ 	.word	0x00000000
        /*0400*/ 	.short	0x010a
        /*0402*/ 	.byte	0x3f
	.zero		1


	//   ....[52]....
        /*0404*/ 	.word	0x00009fb0
        /*0408*/ 	.word	0x00000003
        /*040c*/ 	.word	0x00000000
        /*0410*/ 	.short	0x010a
        /*0412*/ 	.byte	0x3f
	.zero		1


	//   ....[53]....
        /*0414*/ 	.word	0x0000a010
        /*0418*/ 	.word	0x00000005
        /*041c*/ 	.word	0x00000000
        /*0420*/ 	.short	0x010a
        /*0422*/ 	.byte	0x3f
	.zero		1


	//   ....[54]....
        /*0424*/ 	.word	0x0000a060
        /*0428*/ 	.word	0x0000009f
        /*042c*/ 	.word	0x00000010
        /*0430*/ 	.short	0x010a
        /*0432*/ 	.byte	0x3f
	.zero		1


	//   ....[55]....
        /*0434*/ 	.word	0x0000a130
        /*0438*/ 	.word	0x0000000d
        /*043c*/ 	.word	0x00000058
        /*0440*/ 	.short	0x010a
        /*0442*/ 	.byte	0x3f
	.zero		1


	//   ....[56]....
        /*0444*/ 	.word	0x0000a200
        /*0448*/ 	.word	0x00000007
        /*044c*/ 	.word	0x00000000
        /*0450*/ 	.short	0x010a
        /*0452*/ 	.byte	0x3f
	.zero		1


	//   ....[57]....
        /*0454*/ 	.word	0x0000a250
        /*0458*/ 	.word	0x00000008
        /*045c*/ 	.word	0x00000000
        /*0460*/ 	.short	0x010a
        /*0462*/ 	.byte	0x3f
	.zero		1


	//   ....[58]....
        /*0464*/ 	.word	0x0000a2a0
        /*0468*/ 	.word	0x00000009
        /*046c*/ 	.word	0x00000000
        /*0470*/ 	.short	0x010a
        /*0472*/ 	.byte	0x3f
	.zero		1


	//   ....[59]....
        /*0474*/ 	.word	0x0000a2f0
        /*0478*/ 	.word	0x00000008
        /*047c*/ 	.word	0x00000000
        /*0480*/ 	.short	0x010a
        /*0482*/ 	.byte	0x3f
	.zero		1


	//   ....[60]....
        /*0484*/ 	.word	0x0000a340
        /*0488*/ 	.word	0x00000009
        /*048c*/ 	.word	0x00000000
        /*0490*/ 	.short	0x010a
        /*0492*/ 	.byte	0x3f
	.zero		1


	//   ....[61]....
        /*0494*/ 	.word	0x0000a390
        /*0498*/ 	.word	0x00000008
        /*049c*/ 	.word	0x00000000
        /*04a0*/ 	.short	0x010a
        /*04a2*/ 	.byte	0x3f
	.zero		1


	//   ....[62]....
        /*04a4*/ 	.word	0x0000a3e0
        /*04a8*/ 	.word	0x00000009
        /*04ac*/ 	.word	0x00000000
        /*04b0*/ 	.short	0x010a
        /*04b2*/ 	.byte	0x3f
	.zero		1


	//   ....[63]....
        /*04b4*/ 	.word	0x0000a430
        /*04b8*/ 	.word	0x00000008
        /*04bc*/ 	.word	0x00000000
        /*04c0*/ 	.short	0x010a
        /*04c2*/ 	.byte	0x3f
	.zero		1


	//   ....[64]....
        /*04c4*/ 	.word	0x0000a480
        /*04c8*/ 	.word	0x00000009
        /*04cc*/ 	.word	0x00000000
        /*04d0*/ 	.short	0x010a
        /*04d2*/ 	.byte	0x3f
	.zero		1


	//   ....[65]....
        /*04d4*/ 	.word	0x0000a4d0
        /*04d8*/ 	.word	0x00000006
        /*04dc*/ 	.word	0x00000000
        /*04e0*/ 	.short	0x010a
        /*04e2*/ 	.byte	0x3f
	.zero		1


	//----- nvinfo : EIATTR_NUM_MBARRIERS
	.align		4
.L_37:
        /*04e4*/ 	.byte	0x03, 0x38
        /*04e6*/ 	.short	0x001c


	//----- nvinfo : EIATTR_EXIT_INSTR_OFFSETS
	.align		4
        /*04e8*/ 	.byte	0x04, 0x1c
        /*04ea*/ 	.short	(.L_39 - .L_38)


	//   ....[0]....
.L_38:
        /*04ec*/ 	.word	0x00001490


	//   ....[1]....
        /*04f0*/ 	.word	0x000014f0


	//   ....[2]....
        /*04f4*/ 	.word	0x00008b00


	//   ....[3]....
        /*04f8*/ 	.word	0x00008b30


	//   ....[4]....
        /*04fc*/ 	.word	0x00009f50


	//----- nvinfo : EIATTR_MAX_THREADS
	.align		4
.L_39:
        /*0500*/ 	.byte	0x04, 0x05
        /*0502*/ 	.short	(.L_41 - .L_40)
.L_40:
        /*0504*/ 	.word	0x00000180
        /*0508*/ 	.word	0x00000001
        /*050c*/ 	.word	0x00000001


	//----- nvinfo : EIATTR_CRS_STACK_SIZE
	.align		4
.L_41:
        /*0510*/ 	.byte	0x04, 0x1e
        /*0512*/ 	.short	(.L_43 - .L_42)
.L_42:
        /*0514*/ 	.word	0x00000000


	//----- nvinfo : EIATTR_CBANK_PARAM_SIZE
	.align		4
.L_43:
        /*0518*/ 	.byte	0x03, 0x19
        /*051a*/ 	.short	0x0470


	//----- nvinfo : EIATTR_PARAM_CBANK
	.align		4
        /*051c*/ 	.byte	0x04, 0x0a
        /*051e*/ 	.short	(.L_45 - .L_44)
	.align		4
.L_44:
        /*0520*/ 	.word	index@(.nv.constant0._ZN7cutlass13device_kernelINS_4gemm6kernel13GemmUniversalIN4cute5tupleIJiiiiEEENS1_10collective13CollectiveMmaINS1_34MainloopSm90TmaGmmaWarpSpecializedILi11ENS5_IJNS4_1CILi1EEENSA_ILi8EEESB_EEENS1_32KernelTmaWarpSpecializedPingpongEEENS5_IJNSA_ILi64EEENSA_ILi256EEESG_EEEaNS5_IJlSB_lEEEaSJ_NS4_8TiledMMAINS4_8MMA_AtomIJNS4_4SM904GMMA27MMA_64x256x32_S32S8S8_SS_TNEEEENS4_6LayoutINS5_IJSB_SB_SB_EEENS5_IJNSA_ILi0EEESS_SS_EEEEENS5_IJNS4_10UnderscoreESV_SV_EEEEENS4_23SM90_TMA_LOAD_MULTICASTENS4_14ComposedLayoutINS4_7SwizzleILi2ELi4ELi3EEENS4_18smem_ptr_flag_bitsILi8EEENSQ_INS5_IJSC_SG_EEENS5_IJSG_SB_EEEEEEEvNS4_8identityENS4_13SM90_TMA_LOADES17_vS18_EENS_8epilogue10collective6detail29Sm90TmaWarpSpecializedAdapterINS1C_15DefaultEpilogueIaSJ_SJ_NS1B_6thread17LinearCombinationIaLi1EiiLNS1G_9ScaleType4KindE0ELNS_15FloatRoundStyleE2EaEENS1_15EpilogueDefaultEEEEEvvEEEEvNT_6ParamsE)
        /*0524*/ 	.short	0x0210
        /*0526*/ 	.short	0x0470


	//----- nvinfo : EIATTR_SW_WAR
	.align		4
.L_45:
        /*0528*/ 	.byte	0x04, 0x36
        /*052a*/ 	.short	(.L_47 - .L_46)
.L_46:
        /*052c*/ 	.word	0x00000008
.L_47:


//--------------------- .nv.callgraph             --------------------------
	.section	.nv.callgraph,"",@"SHT_CUDA_CALLGRAPH"
	.align	4
	.sectionentsize	8
	.align		4
        /*0000*/ 	.word	0x00000000
	.align		4
        /*0004*/ 	.word	0xffffffff
	.align		4
        /*0008*/ 	.word	index@(_ZN7cutlass13device_kernelINS_4gemm6kernel13GemmUniversalIN4cute5tupleIJiiiiEEENS1_10collective13CollectiveMmaINS1_34MainloopSm90TmaGmmaWarpSpecializedILi11ENS5_IJNS4_1CILi1EEENSA_ILi8EEESB_EEENS1_32KernelTmaWarpSpecializedPingpongEEENS5_IJNSA_ILi64EEENSA_ILi256EEESG_EEEaNS5_IJlSB_lEEEaSJ_NS4_8TiledMMAINS4_8MMA_AtomIJNS4_4SM904GMMA27MMA_64x256x32_S32S8S8_SS_TNEEEENS4_6LayoutINS5_IJSB_SB_SB_EEENS5_IJNSA_ILi0EEESS_SS_EEEEENS5_IJNS4_10UnderscoreESV_SV_EEEEENS4_23SM90_TMA_LOAD_MULTICASTENS4_14ComposedLayoutINS4_7SwizzleILi2ELi4ELi3EEENS4_18smem_ptr_flag_bitsILi8EEENSQ_INS5_IJSC_SG_EEENS5_IJSG_SB_EEEEEEEvNS4_8identityENS4_13SM90_TMA_LOADES17_vS18_EENS_8epilogue10collective6detail29Sm90TmaWarpSpecializedAdapterINS1C_15DefaultEpilogueIaSJ_SJ_NS1B_6thread17LinearCombinationIaLi1EiiLNS1G_9ScaleType4KindE0ELNS_15FloatRoundStyleE2EaEENS1_15EpilogueDefaultEEEEEvvEEEEvNT_6ParamsE)
	.align		4
        /*000c*/ 	.word	index@(__assertfail)
	.align		4
        /*0010*/ 	.word	0x00000000
	.align		4
        /*0014*/ 	.word	0xfffffffe
	.align		4
        /*0018*/ 	.word	0x00000000
	.align		4
        /*001c*/ 	.word	0xfffffffd
	.align		4
        /*0020*/ 	.word	0x00000000
	.align		4
        /*0024*/ 	.word	0xfffffffc


//--------------------- .nv.constant4             --------------------------
	.section	.nv.constant4,"a",@progbits
	.align	8
	.align		8
.nv.constant4:
        /*0000*/ 	.dword	__assertfail
	.align		8
        /*0008*/ 	.dword	__unnamed_1
	.align		8
        /*0010*/ 	.dword	_ZN40_INTERNAL_fc13897b_4_k_cu_fb73960d_305774cuda3std3__45__cpo5beginE
	.align		8
        /*0018*/ 	.dword	_ZN40_INTERNAL_fc13897b_4_k_cu_fb73960d_305774cuda3std3__45__cpo3endE
	.align		8
        /*0020*/ 	.dword	_ZN40_INTERNAL_fc13897b_4_k_cu_fb73960d_305774cuda3std3__45__cpo6cbeginE
	.align		8
        /*0028*/ 	.dword	_ZN40_INTERNAL_fc13897b_4_k_cu_fb73960d_305774cuda3std3__45__cpo4cendE
	.align		8
        /*0030*/ 	.dword	_ZN40_INTERNAL_fc13897b_4_k_cu_fb73960d_305774cuda3std3__442_GLOBAL__N__fc13897b_4_k_cu_fb73960d_305776ignoreE
	.align		8
        /*0038*/ 	.dword	_ZN40_INTERNAL_fc13897b_4_k_cu_fb73960d_305774cuda3std3__419piecewise_constructE
	.align		8
        /*0040*/ 	.dword	_ZN40_INTERNAL_fc13897b_4_k_cu_fb73960d_305774cuda3std3__48in_placeE
	.align		8
        /*0048*/ 	.dword	_ZN40_INTERNAL_fc13897b_4_k_cu_fb73960d_305774cuda3std6ranges3__45__cpo4swapE
	.align		8
        /*0050*/ 	.dword	_ZN40_INTERNAL_fc13897b_4_k_cu_fb73960d_305774cuda3std6ranges3__45__cpo9iter_moveE
	.align		8
        /*0058*/ 	.dword	_ZN40_INTERNAL_fc13897b_4_k_cu_fb73960d_305774cute7productE
	.align		8
        /*0060*/ 	.dword	_ZN40_INTERNAL_fc13897b_4_k_cu_fb73960d_305774cute1_E
	.align		8
        /*0068*/ 	.dword	$str$22
	.align		8
        /*0070*/ 	.dword	$str$23


//--------------------- .text._ZN7cutlass13device_kernelINS_4gemm6kernel13GemmUniversalIN4cute5tupleIJiiiiEEENS1_10collective13CollectiveMmaINS1_34MainloopSm90TmaGmmaWarpSpecializedILi11ENS5_IJNS4_1CILi1EEENSA_ILi8EEESB_EEENS1_32KernelTmaWarpSpecializedPingpongEEENS5_IJNSA_ILi64EEENSA_ILi256EEESG_EEEaNS5_IJlSB_lEEEaSJ_NS4_8TiledMMAINS4_8MMA_AtomIJNS4_4SM904GMMA27MMA_64x256x32_S32S8S8_SS_TNEEEENS4_6LayoutINS5_IJSB_SB_SB_EEENS5_IJNSA_ILi0EEESS_SS_EEEEENS5_IJNS4_10UnderscoreESV_SV_EEEEENS4_23SM90_TMA_LOAD_MULTICASTENS4_14ComposedLayoutINS4_7SwizzleILi2ELi4ELi3EEENS4_18smem_ptr_flag_bitsILi8EEENSQ_INS5_IJSC_SG_EEENS5_IJSG_SB_EEEEEEEvNS4_8identityENS4_13SM90_TMA_LOADES17_vS18_EENS_8epilogue10collective6detail29Sm90TmaWarpSpecializedAdapterINS1C_15DefaultEpilogueIaSJ_SJ_NS1B_6thread17LinearCombinationIaLi1EiiLNS1G_9ScaleType4KindE0ELNS_15FloatRoundStyleE2EaEENS1_15EpilogueDefaultEEEEEvvEEEEvNT_6ParamsE --------------------------
	.section	.text._ZN7cutlass13device_kernelINS_4gemm6kernel13GemmUniversalIN4cute5tupleIJiiiiEEENS1_10collective13CollectiveMmaINS1_34MainloopSm90TmaGmmaWarpSpecializedILi11ENS5_IJNS4_1CILi1EEENSA_ILi8EEESB_EEENS1_32KernelTmaWarpSpecializedPingpongEEENS5_IJNSA_ILi64EEENSA_ILi256EEESG_EEEaNS5_IJlSB_lEEEaSJ_NS4_8TiledMMAINS4_8MMA_AtomIJNS4_4SM904GMMA27MMA_64x256x32_S32S8S8_SS_TNEEEENS4_6LayoutINS5_IJSB_SB_SB_EEENS5_IJNSA_ILi0EEESS_SS_EEEEENS5_IJNS4_10UnderscoreESV_SV_EEEEENS4_23SM90_TMA_LOAD_MULTICASTENS4_14ComposedLayoutINS4_7SwizzleILi2ELi4ELi3EEENS4_18smem_ptr_flag_bitsILi8EEENSQ_INS5_IJSC_SG_EEENS5_IJSG_SB_EEEEEEEvNS4_8identityENS4_13SM90_TMA_LOADES17_vS18_EENS_8epilogue10collective6detail29Sm90TmaWarpSpecializedAdapterINS1C_15DefaultEpilogueIaSJ_SJ_NS1B_6thread17LinearCombinationIaLi1EiiLNS1G_9ScaleType4KindE0ELNS_15FloatRoundStyleE2EaEENS1_15EpilogueDefaultEEEEEvvEEEEvNT_6ParamsE,"ax",@progbits
	.align	128
.text._ZN7cutlass13device_kernelINS_4gemm6kernel13GemmUniversalIN4cute5tupleIJiiiiEEENS1_10collective13CollectiveMmaINS1_34MainloopSm90TmaGmmaWarpSpecializedILi11ENS5_IJNS4_1CILi1EEENSA_ILi8EEESB_EEENS1_32KernelTmaWarpSpecializedPingpongEEENS5_IJNSA_ILi64EEENSA_ILi256EEESG_EEEaNS5_IJlSB_lEEEaSJ_NS4_8TiledMMAINS4_8MMA_AtomIJNS4_4SM904GMMA27MMA_64x256x32_S32S8S8_SS_TNEEEENS4_6LayoutINS5_IJSB_SB_SB_EEENS5_IJNSA_ILi0EEESS_SS_EEEEENS5_IJNS4_10UnderscoreESV_SV_EEEEENS4_23SM90_TMA_LOAD_MULTICASTENS4_14ComposedLayoutINS4_7SwizzleILi2ELi4ELi3EEENS4_18smem_ptr_flag_bitsILi8EEENSQ_INS5_IJSC_SG_EEENS5_IJSG_SB_EEEEEEEvNS4_8identityENS4_13SM90_TMA_LOADES17_vS18_EENS_8epilogue10collective6detail29Sm90TmaWarpSpecializedAdapterINS1C_15DefaultEpilogueIaSJ_SJ_NS1B_6thread17LinearCombinationIaLi1EiiLNS1G_9ScaleType4KindE0ELNS_15FloatRoundStyleE2EaEENS1_15EpilogueDefaultEEEEEvvEEEEvNT_6ParamsE:
        .type           _ZN7cutlass13device_kernelINS_4gemm6kernel13GemmUniversalIN4cute5tupleIJiiiiEEENS1_10collective13CollectiveMmaINS1_34MainloopSm90TmaGmmaWarpSpecializedILi11ENS5_IJNS4_1CILi1EEENSA_ILi8EEESB_EEENS1_32KernelTmaWarpSpecializedPingpongEEENS5_IJNSA_ILi64EEENSA_ILi256EEESG_EEEaNS5_IJlSB_lEEEaSJ_NS4_8TiledMMAINS4_8MMA_AtomIJNS4_4SM904GMMA27MMA_64x256x32_S32S8S8_SS_TNEEEENS4_6LayoutINS5_IJSB_SB_SB_EEENS5_IJNSA_ILi0EEESS_SS_EEEEENS5_IJNS4_10UnderscoreESV_SV_EEEEENS4_23SM90_TMA_LOAD_MULTICASTENS4_14ComposedLayoutINS4_7SwizzleILi2ELi4ELi3EEENS4_18smem_ptr_flag_bitsILi8EEENSQ_INS5_IJSC_SG_EEENS5_IJSG_SB_EEEEEEEvNS4_8identityENS4_13SM90_TMA_LOADES17_vS18_EENS_8epilogue10collective6detail29Sm90TmaWarpSpecializedAdapterINS1C_15DefaultEpilogueIaSJ_SJ_NS1B_6thread17LinearCombinationIaLi1EiiLNS1G_9ScaleType4KindE0ELNS_15FloatRoundStyleE2EaEENS1_15EpilogueDefaultEEEEEvvEEEEvNT_6ParamsE,@function
        .size           _ZN7cutlass13device_kernelINS_4gemm6kernel13GemmUniversalIN4cute5tupleIJiiiiEEENS1_10collective13CollectiveMmaINS1_34MainloopSm90TmaGmmaWarpSpecializedILi11ENS5_IJNS4_1CILi1EEENSA_ILi8EEESB_EEENS1_32KernelTmaWarpSpecializedPingpongEEENS5_IJNSA_ILi64EEENSA_ILi256EEESG_EEEaNS5_IJlSB_lEEEaSJ_NS4_8TiledMMAINS4_8MMA_AtomIJNS4_4SM904GMMA27MMA_64x256x32_S32S8S8_SS_TNEEEENS4_6LayoutINS5_IJSB_SB_SB_EEENS5_IJNSA_ILi0EEESS_SS_EEEEENS5_IJNS4_10UnderscoreESV_SV_EEEEENS4_23SM90_TMA_LOAD_MULTICASTENS4_14ComposedLayoutINS4_7SwizzleILi2ELi4ELi3EEENS4_18smem_ptr_flag_bitsILi8EEENSQ_INS5_IJSC_SG_EEENS5_IJSG_SB_EEEEEEEvNS4_8identityENS4_13SM90_TMA_LOADES17_vS18_EENS_8epilogue10collective6detail29Sm90TmaWarpSpecializedAdapterINS1C_15DefaultEpilogueIaSJ_SJ_NS1B_6thread17LinearCombinationIaLi1EiiLNS1G_9ScaleType4KindE0ELNS_15FloatRoundStyleE2EaEENS1_15EpilogueDefaultEEEEEvvEEEEvNT_6ParamsE,(.L_x_348 - _ZN7cutlass13device_kernelINS_4gemm6kernel13GemmUniversalIN4cute5tupleIJiiiiEEENS1_10collective13CollectiveMmaINS1_34MainloopSm90TmaGmmaWarpSpecializedILi11ENS5_IJNS4_1CILi1EEENSA_ILi8EEESB_EEENS1_32KernelTmaWarpSpecializedPingpongEEENS5_IJNSA_ILi64EEENSA_ILi256EEESG_EEEaNS5_IJlSB_lEEEaSJ_NS4_8TiledMMAINS4_8MMA_AtomIJNS4_4SM904GMMA27MMA_64x256x32_S32S8S8_SS_TNEEEENS4_6LayoutINS5_IJSB_SB_SB_EEENS5_IJNSA_ILi0EEESS_SS_EEEEENS5_IJNS4_10UnderscoreESV_SV_EEEEENS4_23SM90_TMA_LOAD_MULTICASTENS4_14ComposedLayoutINS4_7SwizzleILi2ELi4ELi3EEENS4_18smem_ptr_flag_bitsILi8EEENSQ_INS5_IJSC_SG_EEENS5_IJSG_SB_EEEEEEEvNS4_8identityENS4_13SM90_TMA_LOADES17_vS18_EENS_8epilogue10collective6detail29Sm90TmaWarpSpecializedAdapterINS1C_15DefaultEpilogueIaSJ_SJ_NS1B_6thread17LinearCombinationIaLi1EiiLNS1G_9ScaleType4KindE0ELNS_15FloatRoundStyleE2EaEENS1_15EpilogueDefaultEEEEEvvEEEEvNT_6ParamsE)
        .other          _ZN7cutlass13device_kernelINS_4gemm6kernel13GemmUniversalIN4cute5tupleIJiiiiEEENS1_10collective13CollectiveMmaINS1_34MainloopSm90TmaGmmaWarpSpecializedILi11ENS5_IJNS4_1CILi1EEENSA_ILi8EEESB_EEENS1_32KernelTmaWarpSpecializedPingpongEEENS5_IJNSA_ILi64EEENSA_ILi256EEESG_EEEaNS5_IJlSB_lEEEaSJ_NS4_8TiledMMAINS4_8MMA_AtomIJNS4_4SM904GMMA27MMA_64x256x32_S32S8S8_SS_TNEEEENS4_6LayoutINS5_IJSB_SB_SB_EEENS5_IJNSA_ILi0EEESS_SS_EEEEENS5_IJNS4_10UnderscoreESV_SV_EEEEENS4_23SM90_TMA_LOAD_MULTICASTENS4_14ComposedLayoutINS4_7SwizzleILi2ELi4ELi3EEENS4_18smem_ptr_flag_bitsILi8EEENSQ_INS5_IJSC_SG_EEENS5_IJSG_SB_EEEEEEEvNS4_8identityENS4_13SM90_TMA_LOADES17_vS18_EENS_8epilogue10collective6detail29Sm90TmaWarpSpecializedAdapterINS1C_15DefaultEpilogueIaSJ_SJ_NS1B_6thread17LinearCombinationIaLi1EiiLNS1G_9ScaleType4KindE0ELNS_15FloatRoundStyleE2EaEENS1_15EpilogueDefaultEEEEEvvEEEEvNT_6ParamsE,@"STO_CUDA_ENTRY STV_DEFAULT"
_ZN7cutlass13device_kernelINS_4gemm6kernel13GemmUniversalIN4cute5tupleIJiiiiEEENS1_10collective13CollectiveMmaINS1_34MainloopSm90TmaGmmaWarpSpecializedILi11ENS5_IJNS4_1CILi1EEENSA_ILi8EEESB_EEENS1_32KernelTmaWarpSpecializedPingpongEEENS5_IJNSA_ILi64EEENSA_ILi256EEESG_EEEaNS5_IJlSB_lEEEaSJ_NS4_8TiledMMAINS4_8MMA_AtomIJNS4_4SM904GMMA27MMA_64x256x32_S32S8S8_SS_TNEEEENS4_6LayoutINS5_IJSB_SB_SB_EEENS5_IJNSA_ILi0EEESS_SS_EEEEENS5_IJNS4_10UnderscoreESV_SV_EEEEENS4_23SM90_TMA_LOAD_MULTICASTENS4_14ComposedLayoutINS4_7SwizzleILi2ELi4ELi3EEENS4_18smem_ptr_flag_bitsILi8EEENSQ_INS5_IJSC_SG_EEENS5_IJSG_SB_EEEEEEEvNS4_8identityENS4_13SM90_TMA_LOADES17_vS18_EENS_8epilogue10collective6detail29Sm90TmaWarpSpecializedAdapterINS1C_15DefaultEpilogueIaSJ_SJ_NS1B_6thread17LinearCombinationIaLi1EiiLNS1G_9ScaleType4KindE0ELNS_15FloatRoundStyleE2EaEENS1_15EpilogueDefaultEEEEEvvEEEEvNT_6ParamsE:
[----:B------:R-:W0:Y:S02]  /*0000*/  LDC R1, c[0x0][0x28] ;  /* 0x00000a00ff017b82 */ /* 0x000e240000000800 */
[----:B0-----:R-:W-:Y:S01]  /*0010*/  VIADD R1, R1, 0xfffffff8 ;  /* 0xfffffff801017836 */ /* 0x001fe20000000000 */
[----:B------:R-:W0:Y:S01]  /*0020*/  S2R R4, SR_TID.X ;  /* 0x0000000000047919 */ /* 0x000e220000002100 */
[----:B------:R-:W-:Y:S01]  /*0030*/  ELECT P0, URZ, PT ;  /* 0x00000000003f782f */ /* 0x000fe20003800000 */
[----:B------:R-:W-:Y:S01]  /*0040*/  BSSY B0, `(.L_x_0) ;  /* 0x000000f000007945 */ /* 0x000fe20003800000 */
[--C-:B0-----:R-:W-:Y:S02]  /*0050*/  SHF.R.U32.HI R2, RZ, 0x5, R4.reuse ;  /* 0x00000005ff027819 */ /* 0x101fe40000011604 */
[----:B------:R-:W-:-:S03]  /*0060*/  SHF.R.U32.HI R7, RZ, 0x7, R4 ;  /* 0x00000007ff077819 */ /* 0x000fc60000011604 */
[----:B------:R-:W0:Y:S04]  /*0070*/  SHFL.IDX PT, R5, R2, RZ, 0x1f ;  /* 0x00001fff02057589 */ /* 0x000e2800000e0000 */
[----:B------:R1:W2:Y:S01]  /*0080*/  SHFL.IDX PT, R10, R7, RZ, 0x1f ;  /* 0x00001fff070a7589 */ /* 0x0002a200000e0000 */
[----:B0-----:R-:W-:-:S13]  /*0090*/  ISETP.NE.OR P0, PT, R5, RZ, !P0 ;  /* 0x000000ff0500720c */ /* 0x001fda0004705670 */
[----:B-12---:R-:W-:Y:S05]  /*00a0*/  @P0 BRA `(.L_x_1) ;  /* 0x0000000000200947 */ /* 0x006fea0003800000 */
[----:B------:R-:W-:Y:S02]  /*00b0*/  ULDC.64 UR4, c[0x0][0x198] ;  /* 0x0000660000047ab9 */ /* 0x000fe40000000a00 */
[----:B------:R-:W-:Y:S02]  /*00c0*/  UIADD3 UR6, UP0, UR4, 0xf0, URZ ;  /* 0x000000f004067890 */ /* 0x000fe4000ff1e03f */
[----:B------:R-:W-:Y:S02]  /*00d0*/  UIADD3 UR4, UP1, UR4, 0x1f0, URZ ;  /* 0x000001f004047890 */ /* 0x000fe4000ff3e03f */
[----:B------:R-:W-:Y:S02]  /*00e0*/  UIADD3.X UR7, URZ, UR5, URZ, UP0, !UPT ;  /* 0x000000053f077290 */ /* 0x000fe400087fe43f */
[----:B------:R-:W-:-:S07]  /*00f0*/  UIADD3.X UR5, URZ, UR5, URZ, UP1, !UPT ;  /* 0x000000053f057290 */ /* 0x000fce0008ffe43f */
[----:B------:R0:W-:Y:S02]  /*0100*/  UTMACCTL.PF [UR6] ;  /* 0x00000000060079b9 */ /* 0x0001e40008040000 */
[----:B------:R0:W-:Y:S02]  /*0110*/  UTMACCTL.PF [UR4] ;  /* 0x00000000040079b9 */ /* 0x0001e40008040000 */
[----:B0-----:R-:W-:Y:S01]  /*0120*/  NOP ;  /* 0x0000000000007918 */ /* 0x001fe20000000000 */
.L_x_1:
[----:B------:R-:W-:Y:S05]  /*0130*/  BSYNC B0 ;  /* 0x0000000000007941 */ /* 0x000fea0003800000 */
.L_x_0:
[----:B------:R-:W0:Y:S02]  /*0140*/  SHFL.IDX PT, R8, R2, RZ, 0x1f ;  /* 0x00001fff02087589 */ /* 0x000e2400000e0000 */
[----:B0-----:R-:W-:-:S13]  /*0150*/  ISETP.NE.AND P0, PT, R8, RZ, PT ;  /* 0x000000ff0800720c */ /* 0x001fda0003f05270 */
[----:B------:R-:W-:Y:S05]  /*0160*/  @P0 BRA `(.L_x_2) ;  /* 0x00000000009c0947 */ /* 0x000fea0003800000 */
[----:B------:R-:W-:Y:S01]  /*0170*/  ELECT P0, URZ, PT ;  /* 0x00000000003f782f */ /* 0x000fe20003800000 */
[----:B------:R-:W-:-:S12]  /*0180*/  BSSY B0, `(.L_x_2) ;  /* 0x0000025000007945 */ /* 0x000fd80003800000 */
[----:B------:R-:W-:Y:S05]  /*0190*/  @!P0 BRA `(.L_x_3) ;  /* 0x00000000008c8947 */ /* 0x000fea0003800000 */
[----:B------:R-:W0:Y:S01]  /*01a0*/  S2UR UR8, SR_CgaCtaId ;  /* 0x00000000000879c3 */ /* 0x000e220000008800 */
[----:B------:R-:W-:Y:S01]  /*01b0*/  UMOV UR4, 0x400 ;  /* 0x0000040000047882 */ /* 0x000fe20000000000 */
[----:B------:R-:W-:Y:S01]  /*01c0*/  UMOV UR5, 0x1 ;  /* 0x0000000100057882 */ /* 0x000fe20000000000 */
[----:B------:R-:W-:Y:S02]  /*01d0*/  UMOV UR6, 0x8 ;  /* 0x0000000800067882 */ /* 0x000fe40000000000 */
[----:B------:R-:W-:-:S04]  /*01e0*/  UIADD3 UR6, -UR6, 0x100000, URZ ;  /* 0x0010000006067890 */ /* 0x000fc8000fffe13f */
[----:B------:R-:W-:Y:S02]  /*01f0*/  USHF.L.U32 UR7, UR6, 0xb, URZ ;  /* 0x0000000b06077899 */ /* 0x000fe4000800063f */
[----:B------:R-:W-:Y:S02]  /*0200*/  USHF.L.U32 UR6, UR6, 0x1, URZ ;  /* 0x0000000106067899 */ /* 0x000fe4000800063f */
[----:B0-----:R-:W-:Y:S02]  /*0210*/  ULEA UR8, UR8, UR4, 0x18 ;  /* 0x0000000408087291 */ /* 0x001fe4000f8ec03f */
[----:B------:R-:W-:-:S04]  /*0220*/  UIADD3 UR4, -UR5, 0x100000, URZ ;  /* 0x0010000005047890 */ /* 0x000fc8000fffe13f */
[----:B------:R-:W-:Y:S02]  /*0230*/  USHF.L.U32 UR5, UR4, 0xb, URZ ;  /* 0x0000000b04057899 */ /* 0x000fe4000800063f */
[----:B------:R-:W-:Y:S01]  /*0240*/  USHF.L.U32 UR4, UR4, 0x1, URZ ;  /* 0x0000000104047899 */ /* 0x000fe2000800063f */
[----:B------:R-:W0:Y:S11]  /*0250*/  FENCE.VIEW.ASYNC.S ;  /* 0x00000000000073c6 */ /* 0x000e360000000000 */
[----:B0-----:R0:W1:Y:S01]  /*0260*/  SYNCS.EXCH.64 URZ, [UR8], UR4 ;  /* 0x00000004083f75b2 */ /* 0x0010620008000100 */
[----:B------:R0:W2:Y:S01]  /*0270*/  SYNCS.EXCH.64 URZ, [UR8+0x58], UR6 ;  /* 0x00005806083f75b2 */ /* 0x0000a20008000100 */
[----:B------:R0:W3:Y:S01]  /*0280*/  SYNCS.EXCH.64 URZ, [UR8+0x8], UR4 ;  /* 0x00000804083f75b2 */ /* 0x0000e20008000100 */
[----:B------:R0:W4:Y:S01]  /*0290*/  SYNCS.EXCH.64 URZ, [UR8+0x60], UR6 ;  /* 0x00006006083f75b2 */ /* 0x0001220008000100 */
[----:B------:R0:W0:Y:S01]  /*02a0*/  SYNCS.EXCH.64 URZ, [UR8+0x10], UR4 ;  /* 0x00001004083f75b2 */ /* 0x0000220008000100 */
        /* <DEDUP_REMOVED lines=17> */
[----:B------:R-:W-:Y:S01]  /*03c0*/  NOP ;  /* 0x0000000000007918 */ /* 0x000fe20000000000 */
.L_x_3:
[----:B0-----:R-:W-:Y:S05]  /*03d0*/  BSYNC B0 ;  /* 0x0000000000007941 */ /* 0x001fea0003800000 */
.L_x_2:
[----:B------:R-:W0:Y:S01]  /*03e0*/  SHFL.IDX PT, R11, R2, RZ, 0x1f ;  /* 0x00001fff020b7589 */ /* 0x000e2200000e0000 */
[----:B------:R-:W5:Y:S01]  /*03f0*/  S2UR UR12, SR_CTAID.X ;  /* 0x00000000000c79c3 */ /* 0x000f620000002500 */
[----:B------:R-:W-:Y:S02]  /*0400*/  SHF.R.S32.HI R3, RZ, 0x1f, R4 ;  /* 0x0000001fff037819 */ /* 0x000fe40000011404 */
[----:B------:R-:W-:Y:S01]  /*0410*/  ELECT P0, URZ, PT ;  /* 0x00000000003f782f */ /* 0x000fe20003800000 */
[----:B------:R-:W1:Y:S01]  /*0420*/  SHFL.IDX PT, R9, R2, RZ, 0x1f ;  /* 0x00001fff02097589 */ /* 0x000e6200000e0000 */
[----:B------:R-:W-:Y:S02]  /*0430*/  ELECT P1, URZ, PT ;  /* 0x00000000003f782f */ /* 0x000fe40003820000 */
[----:B------:R-:W-:Y:S01]  /*0440*/  LEA.HI R3, R3, R4, RZ, 0x7 ;  /* 0x0000000403037211 */ /* 0x000fe200078f38ff */
[----:B------:R-:W-:Y:S01]  /*0450*/  ULDC UR4, c[0x0][0x150] ;  /* 0x0000540000047ab9 */ /* 0x000fe20000000800 */
[----:B------:R-:W2:Y:S01]  /*0460*/  S2R R6, SR_CTAID.Y ;  /* 0x0000000000067919 */ /* 0x000ea20000002600 */
[----:B------:R-:W3:Y:S01]  /*0470*/  LDC R21, c[0x0][0x148] ;  /* 0x00005200ff157b82 */ /* 0x000ee20000000800 */
[----:B------:R-:W-:Y:S01]  /*0480*/  LOP3.LUT R3, R3, 0xffffff80, RZ, 0xc0, !PT ;  /* 0xffffff8003037812 */ /* 0x000fe200078ec0ff */
[----:B------:R-:W-:Y:S01]  /*0490*/  UMOV UR11, 0x80 ;  /* 0x00000080000b7882 */ /* 0x000fe20000000000 */
[----:B------:R-:W-:Y:S01]  /*04a0*/  NOP ;  /* 0x0000000000007918 */ /* 0x000fe20000000000 */
[----:B------:R-:W-:Y:S01]  /*04b0*/  NOP ;  /* 0x0000000000007918 */ /* 0x000fe20000000000 */
[C---:B------:R-:W-:Y:S01]  /*04c0*/  VIADD R35, R10.reuse, 0xffffffff ;  /* 0xffffffff0a237836 */ /* 0x040fe20000000000 */
[----:B------:R-:W-:Y:S01]  /*04d0*/  ISETP.NE.AND P2, PT, R10, RZ, PT ;  /* 0x000000ff0a00720c */ /* 0x000fe20003f45270 */
[----:B------:R-:W-:Y:S01]  /*04e0*/  IMAD.IADD R3, R4, 0x1, -R3 ;  /* 0x0000000104037824 */ /* 0x000fe200078e0a03 */
[----:B------:R-:W4:Y:S02]  /*04f0*/  LDC R15, c[0x0][0x140] ;  /* 0x00005000ff0f7b82 */ /* 0x000f240000000800 */
[----:B------:R-:W-:-:S02]  /*0500*/  ISETP.GE.U32.AND P5, PT, R35, 0x2, PT ;  /* 0x000000022300780c */ /* 0x000fc40003fa6070 */
[----:B------:R-:W-:Y:S02]  /*0510*/  SHF.R.S32.HI R0, RZ, 0x1f, R3 ;  /* 0x0000001fff007819 */ /* 0x000fe40000011403 */
[----:B0-----:R-:W-:Y:S02]  /*0520*/  ISETP.NE.OR P0, PT, R11, RZ, !P0 ;  /* 0x000000ff0b00720c */ /* 0x001fe40004705670 */
[----:B------:R-:W0:Y:S01]  /*0530*/  LDC R14, c[0x0][0x144] ;  /* 0x00005100ff0e7b82 */ /* 0x000e220000000800 */
[----:B------:R-:W-:Y:S02]  /*0540*/  SHF.R.S32.HI R11, RZ, 0x1f, R8 ;  /* 0x0000001fff0b7819 */ /* 0x000fe40000011408 */
[----:B-1----:R-:W-:Y:S02]  /*0550*/  ISETP.NE.OR P1, PT, R9, RZ, !P1 ;  /* 0x000000ff0900720c */ /* 0x002fe40004f25670 */
[----:B------:R-:W-:Y:S02]  /*0560*/  LEA.HI R11, R11, R8, RZ, 0x2 ;  /* 0x000000080b0b7211 */ /* 0x000fe400078f10ff */
[----:B-----5:R-:W-:-:S02]  /*0570*/  I2FP.F32.U32 R13, UR12 ;  /* 0x0000000c000d7c45 */ /* 0x020fc40008201000 */
[----:B------:R-:W-:Y:S02]  /*0580*/  LOP3.LUT R11, R11, 0x3ffffffc, RZ, 0xc0, !PT ;  /* 0x3ffffffc0b0b7812 */ /* 0x000fe400078ec0ff */
[----:B------:R-:W-:Y:S01]  /*0590*/  LEA.HI R2, R0, R3, RZ, 0x3 ;  /* 0x0000000300027211 */ /* 0x000fe200078f18ff */
[----:B------:R-:W-:Y:S01]  /*05a0*/  VOTEU.ALL UP0, P0 ;  /* 0x00000000003f7886 */ /* 0x000fe20000000000 */
[----:B------:R-:W-:Y:S01]  /*05b0*/  FMUL R13, R13, UR4 ;  /* 0x000000040d0d7c20 */ /* 0x000fe20008400000 */
[----:B------:R-:W-:Y:S01]  /*05c0*/  IMAD.IADD R11, R8, 0x1, -R11 ;  /* 0x00000001080b7824 */ /* 0x000fe200078e0a0b */
[----:B--2---:R-:W-:Y:S01]  /*05d0*/  I2FP.F32.U32 R8, R6 ;  /* 0x0000000600087245 */ /* 0x004fe20000201000 */
[----:B------:R-:W-:Y:S01]  /*05e0*/  VOTEU.ALL UP1, P1 ;  /* 0x00000000003f7886 */ /* 0x000fe20000820000 */
[----:B------:R-:W1:Y:S01]  /*05f0*/  @!UP0 S2UR UR7, SR_CgaCtaId ;  /* 0x00000000000789c3 */ /* 0x000e620000008800 */
[----:B------:R-:W-:Y:S01]  /*0600*/  ULDC UR4, c[0x0][0x154] ;  /* 0x0000550000047ab9 */ /* 0x000fe20000000800 */
[--C-:B------:R-:W-:Y:S01]  /*0610*/  SHF.R.S32.HI R9, RZ, 0x3, R2.reuse ;  /* 0x00000003ff097819 */ /* 0x100fe20000011402 */
[----:B------:R-:W-:Y:S01]  /*0620*/  FMUL R8, R8, UR4 ;  /* 0x0000000408087c20 */ /* 0x000fe20008400000 */
[----:B------:R-:W-:Y:S01]  /*0630*/  SHF.R.S32.HI R12, RZ, 0x1f, R2 ;  /* 0x0000001fff0c7819 */ /* 0x000fe20000011402 */
[----:B------:R-:W2:Y:S01]  /*0640*/  F2I.U32.TRUNC.NTZ R13, R13 ;  /* 0x0000000d000d7305 */ /* 0x000ea2000020f000 */
[----:B------:R-:W-:Y:S01]  /*0650*/  SHF.R.S32.HI R2, RZ, 0x1f, R5 ;  /* 0x0000001fff027819 */ /* 0x000fe20000011405 */
[----:B------:R-:W-:Y:S01]  /*0660*/  UMOV UR4, 0x20 ;  /* 0x0000002000047882 */ /* 0x000fe20000000000 */
[----:B------:R-:W5:Y:S01]  /*0670*/  @!UP1 S2UR UR10, SR_CgaCtaId ;  /* 0x00000000000a99c3 */ /* 0x000f620000008800 */
[----:B------:R-:W-:Y:S01]  /*0680*/  LEA.HI R12, R12, R9, RZ, 0x2 ;  /* 0x000000090c0c7211 */ /* 0x000fe200078f10ff */
[----:B------:R-:W-:Y:S01]  /*0690*/  @!UP0 UMOV UR6, 0x400 ;  /* 0x0000040000068882 */ /* 0x000fe20000000000 */
[----:B------:R-:W-:Y:S01]  /*06a0*/  LEA.HI R2, R2, R5, RZ, 0x2 ;  /* 0x0000000502027211 */ /* 0x000fe200078f10ff */
[----:B------:R-:W-:-:S04]  /*06b0*/  @!UP0 UIADD3 UR4, -UR4, 0x100000, URZ ;  /* 0x0010000004048890 */ /* 0x000fc8000fffe13f */
[----:B------:R-:W-:Y:S02]  /*06c0*/  @!UP0 USHF.L.U32 UR5, UR4, 0xb, URZ ;  /* 0x0000000b04058899 */ /* 0x000fe4000800063f */
[----:B------:R-:W-:Y:S01]  /*06d0*/  @!UP0 USHF.L.U32 UR4, UR4, 0x1, URZ ;  /* 0x0000000104048899 */ /* 0x000fe2000800063f */
[----:B------:R-:W3:Y:S01]  /*06e0*/  F2I.U32.TRUNC.NTZ R8, R8 ;  /* 0x0000000800087305 */ /* 0x000ee2000020f000 */
[----:B------:R-:W-:Y:S01]  /*06f0*/  LOP3.LUT R12, R12, 0xfffffffc, RZ, 0xc0, !PT ;  /* 0xfffffffc0c0c7812 */ /* 0x000fe200078ec0ff */
[----:B------:R-:W-:Y:S01]  /*0700*/  @!UP1 UMOV UR9, 0x400 ;  /* 0x0000040000099882 */ /* 0x000fe20000000000 */
[----:B------:R-:W-:Y:S01]  /*0710*/  LOP3.LUT R2, R2, 0xfffffffc, RZ, 0xc0, !PT ;  /* 0xfffffffc02027812 */ /* 0x000fe200078ec0ff */
[----:B------:R-:W-:Y:S01]  /*0720*/  VOTEU.ALL UP2, P1 ;  /* 0x00000000003f7886 */ /* 0x000fe20000840000 */
[----:B------:R-:W-:Y:S01]  /*0730*/  VOTEU.ALL UP3, P1 ;  /* 0x00000000003f7886 */ /* 0x000fe20000860000 */
[----:B------:R-:W-:Y:S01]  /*0740*/  IMAD.IADD R12, R9, 0x1, -R12 ;  /* 0x00000001090c7824 */ /* 0x000fe200078e0a0c */
[----:B------:R-:W-:Y:S01]  /*0750*/  VOTEU.ALL UP4, P1 ;  /* 0x00000000003f7886 */ /* 0x000fe20000880000 */
[----:B------:R-:W-:Y:S01]  /*0760*/  IMAD.IADD R5, R5, 0x1, -R2 ;  /* 0x0000000105057824 */ /* 0x000fe200078e0a02 */
[----:B------:R-:W-:Y:S01]  /*0770*/  VOTEU.ALL UP5, P1 ;  /* 0x00000000003f7886 */ /* 0x000fe200008a0000 */
[----:B------:R-:W-:Y:S01]  /*0780*/  IMAD R11, R11, 0x4, R12 ;  /* 0x000000040b0b7824 */ /* 0x000fe200078e020c */
[----:B-1----:R-:W-:Y:S01]  /*0790*/  @!UP0 ULEA UR8, UR7, UR6, 0x18 ;  /* 0x0000000607088291 */ /* 0x002fe2000f8ec03f */
[----:B--2---:R-:W-:Y:S01]  /*07a0*/  IMAD.MOV R13, RZ, RZ, -R13 ;  /* 0x000000ffff0d7224 */ /* 0x004fe200078e0a0d */
[----:B------:R-:W-:-:S04]  /*07b0*/  @!UP1 UIADD3 UR6, -UR11, 0x100000, URZ ;  /* 0x001000000b069890 */ /* 0x000fc8000fffe13f */
[----:B------:R-:W-:Y:S02]  /*07c0*/  @!UP1 USHF.L.U32 UR7, UR6, 0xb, URZ ;  /* 0x0000000b06079899 */ /* 0x000fe4000800063f */
[----:B------:R-:W-:Y:S01]  /*07d0*/  @!UP1 USHF.L.U32 UR6, UR6, 0x1, URZ ;  /* 0x0000000106069899 */ /* 0x000fe2000800063f */
[----:B------:R-:W-:Y:S01]  /*07e0*/  IMAD.SHL.U32 R154, R11, 0x4, RZ ;  /* 0x000000040b9a7824 */ /* 0x000fe200078e00ff */
[----:B------:R-:W-:Y:S01]  /*07f0*/  ISETP.NE.AND P1, PT, R5, 0x3, PT ;  /* 0x000000030500780c */ /* 0x000fe20003f25270 */
[----:B---3--:R-:W-:Y:S01]  /*0800*/  IMAD.MOV R24, RZ, RZ, -R8 ;  /* 0x000000ffff187224 */ /* 0x008fe200078e0a08 */
[----:B----4-:R-:W-:Y:S01]  /*0810*/  ISETP.EQ.U32.AND P3, PT, R15, 0x1, PT ;  /* 0x000000010f00780c */ /* 0x010fe20003f62070 */
[----:B------:R-:W-:Y:S01]  /*0820*/  VOTEU.ALL UP0, P0 ;  /* 0x00000000003f7886 */ /* 0x000fe20000000000 */
[----:B-----5:R-:W-:Y:S01]  /*0830*/  @!UP1 ULEA UR9, UR10, UR9, 0x18 ;  /* 0x000000090a099291 */ /* 0x020fe2000f8ec03f */
[----:B------:R-:W-:Y:S01]  /*0840*/  IMAD R9, R21, R24, R6 ;  /* 0x0000001815097224 */ /* 0x000fe200078e0206 */
[----:B------:R-:W-:Y:S01]  /*0850*/  LOP3.LUT R154, R11, 0xc, R154, 0x78, !PT ;  /* 0x0000000c0b9a7812 */ /* 0x000fe200078e789a */
[----:B0-----:R-:W-:Y:S01]  /*0860*/  IMAD R20, R14, R13, UR12 ;  /* 0x0000000c0e147e24 */ /* 0x001fe2000f8e020d */
[----:B------:R-:W-:Y:S01]  /*0870*/  VOTEU.ALL UP1, P0 ;  /* 0x00000000003f7886 */ /* 0x000fe20000020000 */
[----:B------:R-:W-:Y:S01]  /*0880*/  LOP3.LUT P0, RZ, R3, 0x7, RZ, 0xc0, !PT ;  /* 0x0000000703ff7812 */ /* 0x000fe2000780c0ff */
[----:B------:R-:W0:Y:S02]  /*0890*/  FENCE.VIEW.ASYNC.S ;  /* 0x00000000000073c6 */ /* 0x000e240000000000 */
[----:B0-----:R0:W1:Y:S01]  /*08a0*/  @!UP0 SYNCS.EXCH.64 URZ, [UR8+0xe0], UR4 ;  /* 0x0000e004083f85b2 */ /* 0x0010620008000100 */
[----:B------:R-:W-:Y:S01]  /*08b0*/  ISETP.NE.AND P4, PT, R9, R154, PT ;  /* 0x0000009a0900720c */ /* 0x000fe20003f85270 */
[----:B------:R0:W2:Y:S01]  /*08c0*/  SHFL.IDX PT, R14, R7, RZ, 0x1f ;  /* 0x00001fff070e7589 */ /* 0x0000a200000e0000 */
[----:B------:R-:W-:-:S02]  /*08d0*/  ISETP.EQ.OR P1, PT, R5, RZ, !P1 ;  /* 0x000000ff0500720c */ /* 0x000fc40004f22670 */
[----:B------:R-:W-:Y:S02]  /*08e0*/  ISETP.LT.U32.AND P0, PT, R154, 0x8, !P0 ;  /* 0x000000089a00780c */ /* 0x000fe40004701070 */
[----:B------:R-:W-:Y:S02]  /*08f0*/  ISETP.EQ.OR P4, PT, R20, RZ, !P4 ;  /* 0x000000ff1400720c */ /* 0x000fe40006782670 */
[----:B------:R-:W-:Y:S02]  /*0900*/  ISETP.EQ.AND P1, PT, R10, RZ, P1 ;  /* 0x000000ff0a00720c */ /* 0x000fe40000f22270 */
[----:B------:R-:W-:Y:S02]  /*0910*/  PLOP3.LUT P0, PT, P0, P4, PT, 0x80, 0x0 ;  /* 0x000000000000781c */ /* 0x000fe40000709070 */
[----:B------:R-:W-:Y:S02]  /*0920*/  SEL R16, RZ, 0x1, !P1 ;  /* 0x00000001ff107807 */ /* 0x000fe40004800000 */
[----:B------:R-:W-:Y:S01]  /*0930*/  P2R R155, PR, RZ, 0x1 ;  /* 0x00000001ff9b7803 */ /* 0x000fe20000000000 */
[----:B------:R0:W3:Y:S01]  /*0940*/  @!UP1 SYNCS.EXCH.64 URZ, [UR8+0xe8], UR4 ;  /* 0x0000e804083f95b2 */ /* 0x0000e20008000100 */
[----:B------:R-:W-:Y:S01]  /*0950*/  NOP ;  /* 0x0000000000007918 */ /* 0x000fe20000000000 */
[----:B------:R-:W-:Y:S01]  /*0960*/  SEL R16, R16, 0x2, P5 ;  /* 0x0000000210107807 */ /* 0x000fe20002800000 */
[----:B------:R0:W4:Y:S01]  /*0970*/  @!UP2 SYNCS.EXCH.64 URZ, [UR9+0xc0], UR6 ;  /* 0x0000c006093fa5b2 */ /* 0x0001220008000100 */
[----:B------:R0:W0:Y:S01]  /*0980*/  @!UP3 SYNCS.EXCH.64 URZ, [UR9+0xc8], UR6 ;  /* 0x0000c806093fb5b2 */ /* 0x0000220008000100 */
[----:B------:R0:W0:Y:S01]  /*0990*/  @!UP4 SYNCS.EXCH.64 URZ, [UR9+0xd0], UR6 ;  /* 0x0000d006093fc5b2 */ /* 0x0000220008000100 */
[----:B------:R0:W0:Y:S01]  /*09a0*/  @!UP5 SYNCS.EXCH.64 URZ, [UR9+0xd8], UR6 ;  /* 0x0000d806093fd5b2 */ /* 0x0000220008000100 */
[----:B------:R-:W-:Y:S01]  /*09b0*/  NOP ;  /* 0x0000000000007918 */ /* 0x000fe20000000000 */
[----:B-1----:R-:W-:Y:S05]  /*09c0*/  @!P3 BRA `(.L_x_4) ;  /* 0x000000000008b947 */ /* 0x002fea0003800000 */
[----:B0--34-:R-:W-:Y:S01]  /*09d0*/  UCGABAR_ARV ;  /* 0x00000000000079c7 */ /* 0x019fe20008000000 */
[----:B------:R-:W-:Y:S05]  /*09e0*/  BRA `(.L_x_5) ;  /* 0x0000000000047947 */ /* 0x000fea0003800000 */
.L_x_4:
[----:B0--34-:R-:W-:Y:S01]  /*09f0*/  NOP ;  /* 0x0000000000007918 */ /* 0x019fe20000000000 */
.L_x_5:
[----:B------:R-:W-:Y:S01]  /*0a00*/  ULDC.64 UR4, c[0x0][0x598] ;  /* 0x0001660000047ab9 */ /* 0x000fe20000000a00 */
[----:B------:R-:W-:Y:S01]  /*0a10*/  ULDC.64 UR36, c[0x0][0x208] ;  /* 0x0000820000247ab9 */ /* 0x000fe20000000a00 */
[----:B------:R-:W-:-:S04]  /*0a20*/  ISETP.NE.U32.AND P0, PT, RZ, UR4, PT ;  /* 0x00000004ff007c0c */ /* 0x000fc8000bf05070 */
[----:B------:R-:W-:-:S13]  /*0a30*/  ISETP.NE.AND.EX P0, PT, RZ, UR5, PT, P0 ;  /* 0x00000005ff007c0c */ /* 0x000fda000bf05300 */
[----:B------:R-:W-:Y:S05]  /*0a40*/  @!P0 BRA `(.L_x_6) ;  /* 0x00000000001c8947 */ /* 0x000fea0003800000 */
[----:B------:R-:W0:Y:S02]  /*0a50*/  LDC.64 R8, c[0x0][0x598] ;  /* 0x00016600ff087b82 */ /* 0x000e240000000a00 */
[----:B0-----:R-:W3:Y:S02]  /*0a60*/  LDG.E.64 R8, desc[UR36][R8.64] ;  /* 0x0000002408087981 */ /* 0x001ee4000c1e1b00 */
[----:B---3--:R-:W-:-:S04]  /*0a70*/  ISETP.NE.U32.AND P0, PT, R8, RZ, PT ;  /* 0x000000ff0800720c */ /* 0x008fc80003f05070 */
[----:B------:R-:W-:-:S13]  /*0a80*/  ISETP.NE.AND.EX P0, PT, R9, RZ, PT, P0 ;  /* 0x000000ff0900720c */ /* 0x000fda0003f05300 */
[----:B------:R-:W-:Y:S05]  /*0a90*/  @!P0 BRA `(.L_x_6) ;  /* 0x0000000000088947 */ /* 0x000fea0003800000 */
[----:B------:R0:W5:Y:S01]  /*0aa0*/  LD.E R153, desc[UR36][R8.64] ;  /* 0x0000002408997980 */ /* 0x000162000c101900 */
[----:B------:R-:W-:Y:S05]  /*0ab0*/  BRA `(.L_x_7) ;  /* 0x0000000000247947 */ /* 0x000fea0003800000 */
.L_x_6:
[----:B------:R-:W-:Y:S02]  /*0ac0*/  ULDC.64 UR4, c[0x0][0x588] ;  /* 0x0001620000047ab9 */ /* 0x000fe40000000a00 */
[----:B------:R-:W-:-:S04]  /*0ad0*/  ISETP.NE.U32.AND P0, PT, RZ, UR4, PT ;  /* 0x00000004ff007c0c */ /* 0x000fc8000bf05070 */
[----:B------:R-:W-:-:S13]  /*0ae0*/  ISETP.NE.AND.EX P0, PT, RZ, UR5, PT, P0 ;  /* 0x00000005ff007c0c */ /* 0x000fda000bf05300 */
[----:B------:R-:W-:Y:S05]  /*0af0*/  @!P0 BRA `(.L_x_8) ;  /* 0x00000000000c8947 */ /* 0x000fea0003800000 */
[----:B------:R-:W0:Y:S02]  /*0b00*/  LDC.64 R8, c[0x0][0x588] ;  /* 0x00016200ff087b82 */ /* 0x000e240000000a00 */
[----:B0-----:R1:W5:Y:S01]  /*0b10*/  LDG.E R153, desc[UR36][R8.64] ;  /* 0x0000002408997981 */ /* 0x001362000c1e1900 */
[----:B------:R-:W-:Y:S05]  /*0b20*/  BRA `(.L_x_7) ;  /* 0x0000000000087947 */ /* 0x000fea0003800000 */
.L_x_8:
[----:B------:R-:W-:Y:S02]  /*0b30*/  ULDC UR4, c[0x0][0x580] ;  /* 0x0001600000047ab9 */ /* 0x000fe40000000800 */
[----:B------:R-:W-:-:S07]  /*0b40*/  IMAD.U32 R153, RZ, RZ, UR4 ;  /* 0x00000004ff997e24 */ /* 0x000fce000f8e00ff */
.L_x_7:
[----:B------:R-:W-:Y:S02]  /*0b50*/  ULDC.64 UR4, c[0x0][0x5a0] ;  /* 0x0001680000047ab9 */ /* 0x000fe40000000a00 */
[----:B------:R-:W-:-:S04]  /*0b60*/  ISETP.NE.U32.AND P0, PT, RZ, UR4, PT ;  /* 0x00000004ff007c0c */ /* 0x000fc8000bf05070 */
[----:B------:R-:W-:-:S13]  /*0b70*/  ISETP.NE.AND.EX P0, PT, RZ, UR5, PT, P0 ;  /* 0x00000005ff007c0c */ /* 0x000fda000bf05300 */
[----:B------:R-:W-:Y:S05]  /*0b80*/  @!P0 BRA `(.L_x_9) ;  /* 0x00000000001c8947 */ /* 0x000fea0003800000 */
[----:B01----:R-:W0:Y:S02]  /*0b90*/  LDC.64 R8, c[0x0][0x5a0] ;  /* 0x00016800ff087b82 */ /* 0x003e240000000a00 */
[----:B0-----:R-:W3:Y:S02]  /*0ba0*/  LDG.E.64 R8, desc[UR36][R8.64] ;  /* 0x0000002408087981 */ /* 0x001ee4000c1e1b00 */
[----:B---3--:R-:W-:-:S04]  /*0bb0*/  ISETP.NE.U32.AND P0, PT, R8, RZ, PT ;  /* 0x000000ff0800720c */ /* 0x008fc80003f05070 */
[----:B------:R-:W-:-:S13]  /*0bc0*/  ISETP.NE.AND.EX P0, PT, R9, RZ, PT, P0 ;  /* 0x000000ff0900720c */ /* 0x000fda0003f05300 */
[----:B------:R-:W-:Y:S05]  /*0bd0*/  @!P0 BRA `(.L_x_9) ;  /* 0x0000000000088947 */ /* 0x000fea0003800000 */
[----:B------:R0:W5:Y:S01]  /*0be0*/  LD.E R152, desc[UR36][R8.64] ;  /* 0x0000002408987980 */ /* 0x000162000c101900 */
[----:B------:R-:W-:Y:S05]  /*0bf0*/  BRA `(.L_x_10) ;  /* 0x0000000000247947 */ /* 0x000fea0003800000 */
.L_x_9:
[----:B------:R-:W-:Y:S02]  /*0c00*/  ULDC.64 UR4, c[0x0][0x590] ;  /* 0x0001640000047ab9 */ /* 0x000fe40000000a00 */
[----:B------:R-:W-:-:S04]  /*0c10*/  ISETP.NE.U32.AND P0, PT, RZ, UR4, PT ;  /* 0x00000004ff007c0c */ /* 0x000fc8000bf05070 */
[----:B------:R-:W-:-:S13]  /*0c20*/  ISETP.NE.AND.EX P0, PT, RZ, UR5, PT, P0 ;  /* 0x00000005ff007c0c */ /* 0x000fda000bf05300 */
[----:B------:R-:W-:Y:S05]  /*0c30*/  @!P0 BRA `(.L_x_11) ;  /* 0x00000000000c8947 */ /* 0x000fea0003800000 */
[----:B01----:R-:W0:Y:S02]  /*0c40*/  LDC.64 R8, c[0x0][0x590] ;  /* 0x00016400ff087b82 */ /* 0x003e240000000a00 */
[----:B0-----:R1:W5:Y:S01]  /*0c50*/  LDG.E R152, desc[UR36][R8.64] ;  /* 0x0000002408987981 */ /* 0x001362000c1e1900 */
[----:B------:R-:W-:Y:S05]  /*0c60*/  BRA `(.L_x_10) ;  /* 0x0000000000087947 */ /* 0x000fea0003800000 */
.L_x_11:
[----:B------:R-:W-:Y:S02]  /*0c70*/  ULDC UR4, c[0x0][0x584] ;  /* 0x0001610000047ab9 */ /* 0x000fe40000000800 */
[----:B------:R-:W-:-:S07]  /*0c80*/  IMAD.U32 R152, RZ, RZ, UR4 ;  /* 0x00000004ff987e24 */ /* 0x000fce000f8e00ff */
.L_x_10:
[----:B------:R-:W3:Y:S01]  /*0c90*/  LDC R2, c[0x0][0x65c] ;  /* 0x00019700ff027b82 */ /* 0x000ee20000000800 */
[----:B------:R-:W-:Y:S01]  /*0ca0*/  ULDC UR6, c[0x0][0x28c] ;  /* 0x0000a30000067ab9 */ /* 0x000fe20000000800 */
[----:B------:R-:W-:Y:S01]  /*0cb0*/  ISETP.NE.AND P0, PT, R10, 0x2, PT ;  /* 0x000000020a00780c */ /* 0x000fe20003f05270 */
[----:B------:R-:W-:Y:S01]  /*0cc0*/  UIADD3 UR6, UR6, 0x3f, URZ ;  /* 0x0000003f06067890 */ /* 0x000fe2000fffe03f */
[----:B01----:R-:W-:Y:S01]  /*0cd0*/  IMAD.U32 R8, RZ, RZ, UR12 ;  /* 0x0000000cff087e24 */ /* 0x003fe2000f8e00ff */
[----:B------:R-:W-:Y:S01]  /*0ce0*/  UMOV UR39, URZ ;  /* 0x0000003f00277c82 */ /* 0x000fe20008000000 */
[----:B------:R-:W-:Y:S01]  /*0cf0*/  IMAD.MOV.U32 R9, RZ, RZ, RZ ;  /* 0x000000ffff097224 */ /* 0x000fe200078e00ff */
[----:B------:R-:W-:Y:S01]  /*0d00*/  USHF.R.S32.HI UR7, URZ, 0x1f, UR6 ;  /* 0x0000001f3f077899 */ /* 0x000fe20008011406 */
[----:B------:R-:W-:Y:S01]  /*0d10*/  UMOV UR38, URZ ;  /* 0x0000003f00267c82 */ /* 0x000fe20008000000 */
[----:B------:R-:W-:Y:S02]  /*0d20*/  ULDC.64 UR8, c[0x0][0x650] ;  /* 0x0001940000087ab9 */ /* 0x000fe40000000a00 */
[----:B------:R-:W-:-:S04]  /*0d30*/  ULEA.HI UR7, UR7, UR6, URZ, 0x6 ;  /* 0x0000000607077291 */ /* 0x000fc8000f8f303f */
[----:B------:R-:W-:Y:S01]  /*0d40*/  USHF.R.S32.HI UR40, URZ, 0x6, UR7 ;  /* 0x000000063f287899 */ /* 0x000fe20008011407 */
[----:B---3--:R-:W-:-:S13]  /*0d50*/  ISETP.NE.AND P1, PT, R2, 0x1, PT ;  /* 0x000000010200780c */ /* 0x008fda0003f25270 */
[----:B------:R-:W0:Y:S01]  /*0d60*/  @P1 LDC R19, c[0x0][0x10] ;  /* 0x00000400ff131b82 */ /* 0x000e220000000800 */
[----:B------:R-:W-:Y:S02]  /*0d70*/  @P1 IMAD.MOV.U32 R7, RZ, RZ, RZ ;  /* 0x000000ffff071224 */ /* 0x000fe400078e00ff */
[----:B------:R-:W-:-:S05]  /*0d80*/  @P1 IMAD.MOV.U32 R17, RZ, RZ, RZ ;  /* 0x000000ffff111224 */ /* 0x000fca00078e00ff */
[----:B------:R-:W1:Y:S01]  /*0d90*/  @!P1 LDC R11, c[0x0][0xc] ;  /* 0x00000300ff0b9b82 */ /* 0x000e620000000800 */
[----:B------:R-:W-:Y:S01]  /*0da0*/  ULDC UR4, c[0x0][0xc] ;  /* 0x0000030000047ab9 */ /* 0x000fe20000000800 */
[----:B------:R-:W-:Y:S02]  /*0db0*/  ULDC UR5, c[0x0][0x10] ;  /* 0x0000040000057ab9 */ /* 0x000fe40000000800 */
[----:B------:R-:W-:-:S04]  /*0dc0*/  UIMAD.WIDE.U32 UR4, UR4, UR5, URZ ;  /* 0x00000005040472a5 */ /* 0x000fc8000f8e003f */
[----:B------:R-:W3:Y:S01]  /*0dd0*/  LDC R2, c[0x0][0x14] ;  /* 0x00000500ff027b82 */ /* 0x000ee20000000800 */
[----:B0-----:R-:W-:-:S04]  /*0de0*/  @P1 IMAD.WIDE.U32 R18, R19, UR12, R6 ;  /* 0x0000000c13121c25 */ /* 0x001fc8000f8e0006 */
[----:B------:R-:W-:Y:S02]  /*0df0*/  @P1 IMAD.IADD R17, R19, 0x1, R17 ;  /* 0x0000000113111824 */ /* 0x000fe400078e0211 */
[----:B-1----:R-:W-:-:S04]  /*0e00*/  @!P1 IMAD.WIDE.U32 R8, R6, R11, R8 ;  /* 0x0000000b06089225 */ /* 0x002fc800078e0008 */
[----:B------:R-:W-:Y:S02]  /*0e10*/  @!P1 IMAD.MOV.U32 R18, RZ, RZ, R8 ;  /* 0x000000ffff129224 */ /* 0x000fe400078e0008 */
[----:B------:R-:W-:Y:S02]  /*0e20*/  @!P1 IMAD.MOV.U32 R17, RZ, RZ, R9 ;  /* 0x000000ffff119224 */ /* 0x000fe400078e0009 */
[----:B---3--:R-:W-:-:S04]  /*0e30*/  IMAD.WIDE.U32 R12, R2, UR4, RZ ;  /* 0x00000004020c7c25 */ /* 0x008fc8000f8e00ff */
[----:B------:R-:W-:Y:S01]  /*0e40*/  IMAD R23, R2, UR5, RZ ;  /* 0x0000000502177c24 */ /* 0x000fe2000f8e02ff */
[----:B------:R0:W-:Y:S03]  /*0e50*/  STL.64 [R1], R12 ;  /* 0x0000000c01007387 */ /* 0x0001e60000100a00 */
[----:B------:R-:W-:Y:S01]  /*0e60*/  IMAD.IADD R23, R13, 0x1, R23 ;  /* 0x000000010d177824 */ /* 0x000fe200078e0217 */
[----:B------:R-:W-:Y:S06]  /*0e70*/  @P0 BRA `(.L_x_12) ;  /* 0x0000000000200947 */ /* 0x000fec0003800000 */
[----:B------:R-:W-:Y:S01]  /*0e80*/  UISETP.GE.U32.AND UP0, UPT, UR40, 0xb, UPT ;  /* 0x0000000b2800788c */ /* 0x000fe2000bf06070 */
[----:B------:R-:W-:Y:S01]  /*0e90*/  IADD3 R18, P0, R18, R12, RZ ;  /* 0x0000000c12127210 */ /* 0x000fe20007f1e0ff */
[----:B------:R-:W-:Y:S01]  /*0ea0*/  UIMAD.WIDE.U32 UR4, UR40, -0x45d1745d, URZ ;  /* 0xba2e8ba3280478a5 */ /* 0x000fe2000f8e003f */
[----:B------:R-:W-:-:S03]  /*0eb0*/  UMOV UR38, URZ ;  /* 0x0000003f00267c82 */ /* 0x000fc60008000000 */
[----:B------:R-:W-:Y:S01]  /*0ec0*/  USHF.R.U32.HI UR4, URZ, 0x3, UR5 ;  /* 0x000000033f047899 */ /* 0x000fe20008011605 */
[----:B------:R-:W-:-:S03]  /*0ed0*/  IMAD.X R17, R23, 0x1, R17, P0 ;  /* 0x0000000117117824 */ /* 0x000fc600000e0611 */
[----:B------:R-:W-:Y:S02]  /*0ee0*/  UIMAD UR39, UR4, -0xb, UR40 ;  /* 0xfffffff5042778a4 */ /* 0x000fe4000f8e0228 */
[----:B------:R-:W-:-:S12]  /*0ef0*/  @UP0 ULOP3.LUT UR38, UR4, 0x1, URZ, 0xc0, !UPT ;  /* 0x0000000104260892 */ /* 0x000fd8000f8ec03f */
.L_x_12:
[----:B------:R-:W-:Y:S01]  /*0f00*/  ISETP.GE.U32.AND P0, PT, R18, UR8, PT ;  /* 0x0000000812007c0c */ /* 0x000fe2000bf06070 */
[----:B------:R-:W-:Y:S01]  /*0f10*/  IMAD.MOV.U32 R19, RZ, RZ, -0x1 ;  /* 0xffffffffff137424 */ /* 0x000fe200078e00ff */
[----:B------:R-:W-:Y:S01]  /*0f20*/  PRMT R8, RZ, 0x7610, R8 ;  /* 0x00007610ff087816 */ /* 0x000fe20000000008 */
[----:B------:R-:W-:Y:S01]  /*0f30*/  IMAD.MOV.U32 R22, RZ, RZ, -0x1 ;  /* 0xffffffffff167424 */ /* 0x000fe200078e00ff */
[----:B------:R-:W-:Y:S01]  /*0f40*/  ISETP.GE.U32.AND.EX P0, PT, R17, UR9, PT, P0 ;  /* 0x0000000911007c0c */ /* 0x000fe2000bf06100 */
[----:B------:R-:W-:-:S12]  /*0f50*/  IMAD.MOV.U32 R2, RZ, RZ, -0x1 ;  /* 0xffffffffff027424 */ /* 0x000fd800078e00ff */
[----:B------:R-:W-:Y:S05]  /*0f60*/  @P0 BRA `(.L_x_13) ;  /* 0x00000004002c0947 */ /* 0x000fea0003800000 */
[----:B------:R-:W1:Y:S01]  /*0f70*/  LDC.64 R26, c[0x0][0x628] ;  /* 0x00018a00ff1a7b82 */ /* 0x000e620000000a00 */
[----:B------:R-:W-:Y:S02]  /*0f80*/  IMAD.MOV.U32 R8, RZ, RZ, R18 ;  /* 0x000000ffff087224 */ /* 0x000fe400078e0012 */
[----:B------:R-:W-:-:S05]  /*0f90*/  IMAD.MOV.U32 R9, RZ, RZ, R17 ;  /* 0x000000ffff097224 */ /* 0x000fca00078e0011 */
[----:B------:R-:W3:Y:S08]  /*0fa0*/  LDC R2, c[0x0][0x630] ;  /* 0x00018c00ff027b82 */ /* 0x000ef00000000800 */
[----:B------:R-:W4:Y:S01]  /*0fb0*/  LDC.64 R28, c[0x0][0x620] ;  /* 0x00018800ff1c7b82 */ /* 0x000f220000000a00 */
[----:B-1----:R-:W-:-:S04]  /*0fc0*/  ISETP.NE.U32.AND P0, PT, R26, RZ, PT ;  /* 0x000000ff1a00720c */ /* 0x002fc80003f05070 */
[----:B------:R-:W-:-:S13]  /*0fd0*/  ISETP.NE.AND.EX P0, PT, R27, RZ, PT, P0 ;  /* 0x000000ff1b00720c */ /* 0x000fda0003f05300 */
[----:B---34-:R-:W-:Y:S05]  /*0fe0*/  @!P0 BRA `(.L_x_14) ;  /* 0x0000000000288947 */ /* 0x018fea0003800000 */
[----:B0-----:R-:W0:Y:S02]  /*0ff0*/  LDC R13, c[0x0][0x634] ;  /* 0x00018d00ff0d7b82 */ /* 0x001e240000000800 */
[----:B0-----:R-:W-:-:S05]  /*1000*/  IADD3 R13, P0, R18, R13, RZ ;  /* 0x0000000d120d7210 */ /* 0x001fca0007f1e0ff */
[----:B------:R-:W-:-:S04]  /*1010*/  IMAD.X R15, RZ, RZ, R17, P0 ;  /* 0x000000ffff0f7224 */ /* 0x000fc800000e0611 */
[----:B------:R-:W-:-:S04]  /*1020*/  IMAD.WIDE.U32 R8, R15, R26, RZ ;  /* 0x0000001a0f087225 */ /* 0x000fc800078e00ff */
[----:B------:R-:W-:-:S04]  /*1030*/  IMAD.WIDE.U32 R10, P0, R13, R27, R8 ;  /* 0x0000001b0d0a7225 */ /* 0x000fc80007800008 */
[----:B------:R-:W-:-:S04]  /*1040*/  IMAD.WIDE.U32 R8, R13, R26, RZ ;  /* 0x0000001a0d087225 */ /* 0x000fc800078e00ff */
[----:B------:R-:W-:Y:S01]  /*1050*/  IMAD.X R13, RZ, RZ, RZ, P0 ;  /* 0x000000ffff0d7224 */ /* 0x000fe200000e06ff */
[----:B------:R-:W-:Y:S01]  /*1060*/  IADD3 RZ, P0, R9, R10, RZ ;  /* 0x0000000a09ff7210 */ /* 0x000fe20007f1e0ff */
[----:B------:R-:W-:-:S04]  /*1070*/  IMAD.MOV.U32 R12, RZ, RZ, R11 ;  /* 0x000000ffff0c7224 */ /* 0x000fc800078e000b */
[----:B------:R-:W-:-:S08]  /*1080*/  IMAD.WIDE.U32.X R8, R15, R27, R12, P0 ;  /* 0x0000001b0f087225 */ /* 0x000fd000000e040c */
.L_x_14:
[----:B------:R-:W1:Y:S01]  /*1090*/  LDC.64 R32, c[0x0][0x640] ;  /* 0x00019000ff207b82 */ /* 0x000e620000000a00 */
[-C--:B------:R-:W-:Y:S01]  /*10a0*/  SHF.R.U64 R30, R8, R2.reuse, R9 ;  /* 0x00000002081e7219 */ /* 0x080fe20000001209 */
[----:B------:R-:W-:Y:S01]  /*10b0*/  IMAD.MOV.U32 R19, RZ, RZ, R17 ;  /* 0x000000ffff137224 */ /* 0x000fe200078e0011 */
[----:B------:R-:W-:Y:S02]  /*10c0*/  SHF.R.U32.HI R2, RZ, R2, R9 ;  /* 0x00000002ff027219 */ /* 0x000fe40000011609 */
[----:B------:R-:W-:-:S03]  /*10d0*/  IADD3 R11, P0, RZ, -R30, RZ ;  /* 0x8000001eff0b7210 */ /* 0x000fc60007f1e0ff */
[----:B------:R-:W3:Y:S02]  /*10e0*/  LDC R10, c[0x0][0x618] ;  /* 0x00018600ff0a7b82 */ /* 0x000ee40000000800 */
[----:B------:R-:W-:-:S04]  /*10f0*/  IMAD.X R9, RZ, RZ, ~R2, P0 ;  /* 0x000000ffff097224 */ /* 0x000fc800000e0e02 */
[-C--:B------:R-:W-:Y:S02]  /*1100*/  IMAD R2, R9, R28.reuse, RZ ;  /* 0x0000001c09027224 */ /* 0x080fe400078e02ff */
[----:B0-----:R-:W0:Y:S01]  /*1110*/  LDC R13, c[0x0][0x608] ;  /* 0x00018200ff0d7b82 */ /* 0x001e220000000800 */
[----:B------:R-:W-:-:S04]  /*1120*/  IMAD.WIDE.U32 R8, R11, R28, R18 ;  /* 0x0000001c0b087225 */ /* 0x000fc800078e0012 */
[----:B------:R-:W-:Y:S02]  /*1130*/  IMAD R11, R11, R29, R2 ;  /* 0x0000001d0b0b7224 */ /* 0x000fe400078e0202 */
[----:B------:R-:W-:Y:S01]  /*1140*/  IMAD.MOV.U32 R2, RZ, RZ, -0x1 ;  /* 0xffffffffff027424 */ /* 0x000fe200078e00ff */
[----:B------:R-:W4:Y:S01]  /*1150*/  LDC R31, c[0x0][0x658] ;  /* 0x00019600ff1f7b82 */ /* 0x000f220000000800 */
[----:B------:R-:W-:Y:S01]  /*1160*/  IMAD.IADD R9, R9, 0x1, R11 ;  /* 0x0000000109097824 */ /* 0x000fe200078e020b */
[----:B-1----:R-:W-:Y:S01]  /*1170*/  ISETP.NE.U32.AND P0, PT, R32, RZ, PT ;  /* 0x000000ff2000720c */ /* 0x002fe20003f05070 */
[----:B------:R-:W-:-:S03]  /*1180*/  IMAD.MOV.U32 R28, RZ, RZ, 0x1 ;  /* 0x00000001ff1c7424 */ /* 0x000fc600078e00ff */
[----:B------:R-:W-:Y:S02]  /*1190*/  ISETP.NE.AND.EX P0, PT, R33, RZ, PT, P0 ;  /* 0x000000ff2100720c */ /* 0x000fe40003f05300 */
[----:B------:R-:W1:Y:S01]  /*11a0*/  LDC R27, c[0x0][0x600] ;  /* 0x00018000ff1b7b82 */ /* 0x000e620000000800 */
[-CC-:B---3--:R-:W-:Y:S02]  /*11b0*/  SHF.R.U64 R25, R8, R10.reuse, R9.reuse ;  /* 0x0000000a08197219 */ /* 0x188fe40000001209 */
[----:B------:R-:W-:-:S05]  /*11c0*/  SHF.R.U32.HI R8, RZ, R10, R9 ;  /* 0x0000000aff087219 */ /* 0x000fca0000011609 */
[----:B------:R-:W3:Y:S01]  /*11d0*/  LDC R22, c[0x0][0x648] ;  /* 0x00019200ff167b82 */ /* 0x000ee20000000800 */
[-CC-:B0-----:R-:W-:Y:S02]  /*11e0*/  SHF.R.U64 R34, R25, R13.reuse, R8.reuse ;  /* 0x0000000d19227219 */ /* 0x181fe40000001208 */
[----:B------:R-:W-:-:S05]  /*11f0*/  SHF.R.U32.HI R8, RZ, R13, R8 ;  /* 0x0000000dff087219 */ /* 0x000fca0000011608 */
[----:B------:R-:W0:Y:S01]  /*1200*/  LDC R26, c[0x0][0x638] ;  /* 0x00018e00ff1a7b82 */ /* 0x000e220000000800 */
[-CC-:B----4-:R-:W-:Y:S02]  /*1210*/  SHF.R.U64 R36, R34, R31.reuse, R8.reuse ;  /* 0x0000001f22247219 */ /* 0x190fe40000001208 */
[-C--:B------:R-:W-:Y:S02]  /*1220*/  SHF.L.U32 R2, R2, R31.reuse, RZ ;  /* 0x0000001f02027219 */ /* 0x080fe400000006ff */
[----:B------:R-:W-:Y:S01]  /*1230*/  SHF.R.U32.HI R9, RZ, R31, R8 ;  /* 0x0000001fff097219 */ /* 0x000fe20000011608 */
[----:B------:R-:W-:Y:S01]  /*1240*/  IMAD.MOV.U32 R8, RZ, RZ, R36 ;  /* 0x000000ffff087224 */ /* 0x000fe200078e0024 */
[----:B------:R-:W-:Y:S01]  /*1250*/  LOP3.LUT R15, RZ, R2, RZ, 0x33, !PT ;  /* 0x00000002ff0f7212 */ /* 0x000fe200078e33ff */
[----:B------:R-:W4:Y:S01]  /*1260*/  LDC R29, c[0x0][0x610] ;  /* 0x00018400ff1d7b82 */ /* 0x000f220000000800 */
[----:B------:R-:W-:Y:S05]  /*1270*/  @!P0 BRA `(.L_x_15) ;  /* 0x0000000000288947 */ /* 0x000fea0003800000 */
[----:B------:R-:W2:Y:S02]  /*1280*/  LDC R13, c[0x0][0x64c] ;  /* 0x00019300ff0d7b82 */ /* 0x000ea40000000800 */
[----:B--2---:R-:W-:-:S05]  /*1290*/  IADD3 R13, P0, R36, R13, RZ ;  /* 0x0000000d240d7210 */ /* 0x004fca0007f1e0ff */
        /* <DEDUP_REMOVED lines=8> */
.L_x_15:
[----:B---3--:R-:W-:Y:S01]  /*1320*/  SHF.R.U64 R7, R8, R22, R9 ;  /* 0x0000001608077219 */ /* 0x008fe20000001209 */
[----:B-1----:R-:W-:Y:S01]  /*1330*/  VIADD R8, R27, 0xffffffff ;  /* 0xffffffff1b087836 */ /* 0x002fe20000000000 */
[----:B------:R-:W-:Y:S01]  /*1340*/  SHF.L.U32 R2, R28, R31, RZ ;  /* 0x0000001f1c027219 */ /* 0x000fe200000006ff */
[----:B------:R-:W-:Y:S01]  /*1350*/  @P1 IMAD R20, R21, R24, R6 ;  /* 0x0000001815141224 */ /* 0x000fe200078e0206 */
[----:B------:R-:W-:Y:S01]  /*1360*/  LOP3.LUT R15, R34, R15, RZ, 0xc0, !PT ;  /* 0x0000000f220f7212 */ /* 0x000fe200078ec0ff */
[----:B------:R-:W-:Y:S01]  /*1370*/  IMAD.MOV R9, RZ, RZ, -R7 ;  /* 0x000000ffff097224 */ /* 0x000fe200078e0a07 */
[----:B------:R-:W-:Y:S01]  /*1380*/  LOP3.LUT R8, R25, R8, RZ, 0xc0, !PT ;  /* 0x0000000819087212 */ /* 0x000fe200078ec0ff */
[----:B------:R-:W-:Y:S02]  /*1390*/  IMAD.MOV.U32 R6, RZ, RZ, 0x1 ;  /* 0x00000001ff067424 */ /* 0x000fe400078e00ff */
[----:B------:R-:W-:Y:S02]  /*13a0*/  IMAD R15, R2, R7, R15 ;  /* 0x00000007020f7224 */ /* 0x000fe400078e020f */
[----:B0-----:R-:W-:-:S02]  /*13b0*/  IMAD R2, R9, R26, R36 ;  /* 0x0000001a09027224 */ /* 0x001fc400078e0224 */
[----:B----4-:R-:W-:Y:S02]  /*13c0*/  IMAD R19, R15, R29, R20 ;  /* 0x0000001d0f137224 */ /* 0x010fe400078e0214 */
[--C-:B------:R-:W-:Y:S01]  /*13d0*/  IMAD R2, R2, R27, R8.reuse ;  /* 0x0000001b02027224 */ /* 0x100fe200078e0208 */
[----:B------:R-:W-:-:S04]  /*13e0*/  PRMT R8, R6, 0x7610, R8 ;  /* 0x0000761006087816 */ /* 0x000fc80000000008 */
[----:B------:R-:W-:Y:S02]  /*13f0*/  SEL R22, R2, R19, !P1 ;  /* 0x0000001302167207 */ /* 0x000fe40004800000 */
[----:B------:R-:W-:Y:S01]  /*1400*/  SEL R19, R19, R2, !P1 ;  /* 0x0000000213137207 */ /* 0x000fe20004800000 */
[----:B------:R-:W-:-:S07]  /*1410*/  IMAD.MOV.U32 R2, RZ, RZ, R30 ;  /* 0x000000ffff027224 */ /* 0x000fce00078e001e */
.L_x_13:
[----:B------:R-:W-:Y:S05]  /*1420*/  @!P3 BRA `(.L_x_16) ;  /* 0x00000000000cb947 */ /* 0x000fea0003800000 */
[----:B------:R-:W-:Y:S01]  /*1430*/  UCGABAR_WAIT ;  /* 0x0000000000007dc7 */ /* 0x000fe20008000000 */
[----:B------:R-:W-:Y:S01]  /*1440*/  CCTL.IVALL ;  /* 0x00000000ff00798f */ /* 0x000fe20002000000 */
[----:B------:R-:W-:Y:S05]  /*1450*/  BRA `(.L_x_17) ;  /* 0x0000000000047947 */ /* 0x000fea0003800000 */
.L_x_16:
[----:B------:R-:W-:Y:S06]  /*1460*/  BAR.SYNC.DEFER_BLOCKING 0x0 ;  /* 0x0000000000007b1d */ /* 0x000fec0000010000 */
.L_x_17:
[----:B------:R-:W-:Y:S05]  /*1470*/  @!P2 BRA `(.L_x_18) ;  /* 0x0000007400a4a947 */ /* 0x000fea0003800000 */
[----:B------:R-:W-:-:S13]  /*1480*/  ISETP.GT.U32.AND P0, PT, R35, 0x1, PT ;  /* 0x000000012300780c */ /* 0x000fda0003f04070 */
[----:B------:R-:W-:Y:S05]  /*1490*/  @P0 EXIT ;  /* 0x000000000000094d */ /* 0x000fea0003800000 */
.L_x_19:
[----:B------:R-:W-:-:S08]  /*14a0*/  NOP ;  /* 0x0000000000007918 */ /* 0x000fd00000000000 */
[----:B------:R-:W1:Y:S02]  /*14b0*/  USETMAXREG.TRY_ALLOC.CTAPOOL UP0, 0xe8 ;  /* 0x000000e8000079c8 */ /* 0x000e640008000600 */
[----:B-1----:R-:W-:-:S13]  /*14c0*/  PLOP3.LUT P0, PT, PT, PT, UP0, 0x80, 0x0 ;  /* 0x000000000000781c */ /* 0x002fda0003f0f008 */
[----:B------:R-:W-:Y:S05]  /*14d0*/  @!P0 BRA `(.L_x_19) ;  /* 0xfffffffc00f08947 */ /* 0x000fea000383ffff */
[----:B------:R-:W-:-:S13]  /*14e0*/  LOP3.LUT P0, RZ, R8, 0xff, RZ, 0xc0, !PT ;  /* 0x000000ff08ff7812 */ /* 0x000fda000780c0ff */
[----:B------:R-:W-:Y:S05]  /*14f0*/  @!P0 EXIT ;  /* 0x000000000000894d */ /* 0x000fea0003800000 */
[----:B------:R-:W1:Y:S01]  /*1500*/  S2UR UR4, SR_CgaCtaId ;  /* 0x00000000000479c3 */ /* 0x000e620000008800 */
[----:B--2---:R-:W-:Y:S01]  /*1510*/  VIADD R14, R14, 0xffffffff ;  /* 0xffffffff0e0e7836 */ /* 0x004fe20000000000 */
[CC--:B------:R-:W-:Y:S01]  /*1520*/  LEA.HI R4, R0.reuse, R3.reuse, RZ, 0x2 ;  /* 0x0000000300047211 */ /* 0x0c0fe200078f10ff */
[----:B------:R-:W-:Y:S01]  /*1530*/  UMOV UR41, 0x400 ;  /* 0x0000040000297882 */ /* 0x000fe20000000000 */
[----:B------:R-:W-:Y:S01]  /*1540*/  LEA.HI R0, R0, R3, RZ, 0x5 ;  /* 0x0000000300007211 */ /* 0x000fe200078f28ff */
[----:B------:R-:W-:Y:S01]  /*1550*/  UISETP.LT.AND UP0, UPT, UR40, 0x1, UPT ;  /* 0x000000012800788c */ /* 0x000fe2000bf01270 */
[----:B------:R-:W-:Y:S01]  /*1560*/  R2UR UR42, R14 ;  /* 0x000000000e2a72ca */ /* 0x000fe200000e0000 */
[----:B------:R-:W-:Y:S01]  /*1570*/  ULDC UR5, c[0x0][0x284] ;  /* 0x0000a10000057ab9 */ /* 0x000fe20000000800 */
[--C-:B------:R-:W-:Y:S01]  /*1580*/  SHF.R.S32.HI R156, RZ, 0x2, R4.reuse ;  /* 0x00000002ff9c7819 */ /* 0x100fe20000011404 */
[----:B------:R-:W-:Y:S01]  /*1590*/  USEL UR43, UR40, 0x1, UP0 ;  /* 0x00000001282b7887 */ /* 0x000fe20008000000 */
[----:B------:R-:W-:Y:S01]  /*15a0*/  SHF.R.S32.HI R5, RZ, 0x1f, R4 ;  /* 0x0000001fff057819 */ /* 0x000fe20000011404 */
[----:B------:R-:W-:Y:S01]  /*15b0*/  USHF.L.U32 UR44, UR40, 0x1, URZ ;  /* 0x00000001282c7899 */ /* 0x000fe2000800063f */
[----:B------:R-:W-:Y:S01]  /*15c0*/  LOP3.LUT R158, R4, 0xfffffffc, RZ, 0xc0, !PT ;  /* 0xfffffffc049e7812 */ /* 0x000fe200078ec0ff */
[----:B------:R-:W-:Y:S01]  /*15d0*/  UIADD3 UR43, -UR43, UR40, URZ ;  /* 0x000000282b2b7290 */ /* 0x000fe2000fffe13f */
[----:B------:R-:W-:-:S02]  /*15e0*/  LEA.HI R5, R5, R156, RZ, 0x3 ;  /* 0x0000009c05057211 */ /* 0x000fc400078f18ff */
[----:B------:R-:W-:Y:S01]  /*15f0*/  ISETP.NE.AND P0, PT, R14, RZ, PT ;  /* 0x000000ff0e00720c */ /* 0x000fe20003f05270 */
[----:B------:R-:W-:Y:S01]  /*1600*/  IMAD.IADD R158, R3, 0x1, -R158 ;  /* 0x00000001039e7824 */ /* 0x000fe200078e0a9e */
[----:B------:R-:W-:Y:S01]  /*1610*/  LOP3.LUT R5, R5, 0xfffffff8, RZ, 0xc0, !PT ;  /* 0xfffffff805057812 */ /* 0x000fe200078ec0ff */
[----:B------:R-:W-:Y:S01]  /*1620*/  USHF.L.U32 UR42, UR42, 0x3, URZ ;  /* 0x000000032a2a7899 */ /* 0x000fe2000800063f */
[----:B------:R-:W-:-:S03]  /*1630*/  SEL R165, RZ, 0x1, P0 ;  /* 0x00000001ffa57807 */ /* 0x000fc60000000000 */
[----:B------:R-:W-:Y:S01]  /*1640*/  IMAD.IADD R156, R156, 0x1, -R5 ;  /* 0x000000019c9c7824 */ /* 0x000fe200078e0a05 */
[----:B-1----:R-:W-:Y:S01]  /*1650*/  ULEA UR41, UR4, UR41, 0x18 ;  /* 0x0000002904297291 */ /* 0x002fe2000f8ec03f */
[----:B------:R-:W-:Y:S01]  /*1660*/  SHF.R.S32.HI R5, RZ, 0x5, R0 ;  /* 0x00000005ff057819 */ /* 0x000fe20000011400 */
[----:B------:R-:W-:Y:S02]  /*1670*/  IMAD.U32 R160, RZ, RZ, UR42 ;  /* 0x0000002affa07e24 */ /* 0x000fe4000f8e00ff */
[----:B------:R-:W-:Y:S01]  /*1680*/  UIADD3 UR45, UR41, 0xc0, URZ ;  /* 0x000000c0292d7890 */ /* 0x000fe2000fffe03f */
[--C-:B------:R-:W-:Y:S01]  /*1690*/  SHF.R.S32.HI R157, RZ, 0x1f, R156.reuse ;  /* 0x0000001fff9d7819 */ /* 0x100fe2000001149c */
[C-C-:B------:R-:W-:Y:S01]  /*16a0*/  IMAD R163, R5.reuse, -0x10, -R156.reuse ;  /* 0xfffffff005a37824 */ /* 0x140fe200078e0a9c */
[C---:B------:R-:W-:Y:S02]  /*16b0*/  LOP3.LUT R162, R160.reuse, 0x8, RZ, 0xc0, !PT ;  /* 0x00000008a0a27812 */ /* 0x040fe400078ec0ff */
[----:B------:R-:W-:Y:S01]  /*16c0*/  LOP3.LUT R160, R160, 0x8, RZ, 0xc, !PT ;  /* 0x00000008a0a07812 */ /* 0x000fe200078e0cff */
[----:B------:R-:W-:Y:S01]  /*16d0*/  IMAD.U32 R161, RZ, RZ, UR45 ;  /* 0x0000002dffa17e24 */ /* 0x000fe2000f8e00ff */
[----:B------:R-:W-:Y:S01]  /*16e0*/  LOP3.LUT R162, R162, 0x18, RZ, 0x3c, !PT ;  /* 0x00000018a2a27812 */ /* 0x000fe200078e3cff */
[----:B------:R-:W-:-:S04]  /*16f0*/  IMAD.WIDE R156, R5, 0x10, R156 ;  /* 0x00000010059c7825 */ /* 0x000fc800078e029c */
[----:B------:R-:W-:Y:S02]  /*1700*/  VIADD R159, R161, UR42 ;  /* 0x0000002aa19f7c36 */ /* 0x000fe40008000000 */
[----:B------:R-:W-:-:S07]  /*1710*/  VIADD R163, R163, UR5 ;  /* 0x00000005a3a37c36 */ /* 0x000fce0008000000 */
.L_x_299:
[----:B------:R-:W-:Y:S01]  /*1720*/  SHF.L.U32 R0, R165, 0x1f, RZ ;  /* 0x0000001fa5007819 */ /* 0x000fe200000006ff */
[----:B------:R-:W-:Y:S02]  /*1730*/  ULDC UR4, c[0x0][0x28c] ;  /* 0x0000a30000047ab9 */ /* 0x000fe40000000800 */
[----:B------:R-:W-:Y:S01]  /*1740*/  ISETP.LT.AND P1, PT, RZ, UR4, PT ;  /* 0x00000004ff007c0c */ /* 0x000fe2000bf21270 */
[----:B------:R-:W1:Y:S02]  /*1750*/  SYNCS.PHASECHK.TRANS64.TRYWAIT P0, [R161+UR42], R0 ;  /* 0x00000000a10075a7 */ /* 0x000e64000800016a */
[----:B-1-34-:R-:W-:Y:S10]  /*1760*/  @!P0 BRA `(.L_x_20) ;  /* 0x0000008400fc8947 */ /* 0x01aff40003800000 */
.L_x_328:
[----:B------:R-:W-:Y:S05]  /*1770*/  @P1 BRA `(.L_x_21) ;  /* 0x0000000000401947 */ /* 0x000fea0003800000 */
[----:B-1----:R-:W-:Y:S01]  /*1780*/  MOV R0, 0x0 ;  /* 0x0000000000007802 */ /* 0x002fe20000000f00 */
[----:B------:R-:W-:Y:S01]  /*1790*/  ULDC.64 UR4, c[0x4][0x68] ;  /* 0x01001a0000047ab9 */ /* 0x000fe20000000a00 */
[----:B------:R-:W-:Y:S01]  /*17a0*/  ULDC.64 UR6, c[0x4][0x8] ;  /* 0x0100020000067ab9 */ /* 0x000fe20000000a00 */
[----:B------:R-:W-:Y:S01]  /*17b0*/  IMAD.U32 R4, RZ, RZ, UR4 ;  /* 0x00000004ff047e24 */ /* 0x000fe2000f8e00ff */
[----:B------:R1:W2:Y:S01]  /*17c0*/  LDC.64 R14, c[0x4][R0] ;  /* 0x01000000000e7b82 */ /* 0x0002a20000000a00 */
[----:B------:R-:W-:Y:S01]  /*17d0*/  IMAD.U32 R5, RZ, RZ, UR5 ;  /* 0x00000005ff057e24 */ /* 0x000fe2000f8e00ff */
[----:B------:R-:W-:Y:S01]  /*17e0*/  ULDC.64 UR4, c[0x4][0x70] ;  /* 0x01001c0000047ab9 */ /* 0x000fe20000000a00 */
[----:B------:R-:W-:Y:S02]  /*17f0*/  IMAD.U32 R10, RZ, RZ, UR6 ;  /* 0x00000006ff0a7e24 */ /* 0x000fe4000f8e00ff */
[----:B------:R-:W-:Y:S02]  /*1800*/  IMAD.U32 R6, RZ, RZ, UR4 ;  /* 0x00000004ff067e24 */ /* 0x000fe4000f8e00ff */
[----:B------:R-:W-:-:S02]  /*1810*/  IMAD.U32 R7, RZ, RZ, UR5 ;  /* 0x00000005ff077e24 */ /* 0x000fc4000f8e00ff */
[----:B------:R-:W-:Y:S02]  /*1820*/  IMAD.U32 R11, RZ, RZ, UR7 ;  /* 0x00000007ff0b7e24 */ /* 0x000fe4000f8e00ff */
[----:B------:R-:W-:Y:S02]  /*1830*/  IMAD.MOV.U32 R8, RZ, RZ, 0x1e1 ;  /* 0x000001e1ff087424 */ /* 0x000fe400078e00ff */
[----:B0-----:R-:W-:Y:S02]  /*1840*/  IMAD.MOV.U32 R12, RZ, RZ, 0x1 ;  /* 0x00000001ff0c7424 */ /* 0x001fe400078e00ff */
[----:B-1----:R-:W-:-:S07]  /*1850*/  IMAD.MOV.U32 R13, RZ, RZ, RZ ;  /* 0x000000ffff0d7224 */ /* 0x002fce00078e00ff */
[----:B------:R-:W-:-:S07]  /*1860*/  LEPC R20, `(.L_x_21) ;  /* 0x000000001014794e */ /* 0x000fce0000000000 */
[----:B--2--5:R-:W-:Y:S05]  /*1870*/  CALL.ABS.NOINC R14 ;  /* 0x000000000e007343 */ /* 0x024fea0003c00000 */
.L_x_21:
[----:B-1----:R-:W-:-:S04]  /*1880*/  LOP3.LUT R0, R16, 0x1, RZ, 0xfc, !PT ;  /* 0x0000000110007812 */ /* 0x002fc800078efcff */
[----:B------:R-:W-:-:S13]  /*1890*/  ISETP.NE.AND P0, PT, R0, 0x3, PT ;  /* 0x000000030000780c */ /* 0x000fda0003f05270 */
[----:B------:R-:W-:Y:S05]  /*18a0*/  @!P0 BRA `(.L_x_22) ;  /* 0x0000000000048947 */ /* 0x000fea0003800000 */
[----:B------:R-:W-:Y:S01]  /*18b0*/  BPT.TRAP 0x1 ;  /* 0x000000040000795c */ /* 0x000fe20000300000 */
.L_x_22:
[----:B------:R-:W-:Y:S02]  /*18c0*/  IMAD.U32 R3, RZ, RZ, UR39 ;  /* 0x00000027ff037e24 */ /* 0x000fe4000f8e00ff */
[----:B------:R-:W-:-:S03]  /*18d0*/  IMAD.U32 R0, RZ, RZ, UR38 ;  /* 0x00000026ff007e24 */ /* 0x000fc6000f8e00ff */
[----:B------:R-:W-:Y:S02]  /*18e0*/  LEA R3, R3, UR41, 0x3 ;  /* 0x0000002903037c11 */ /* 0x000fe4000f8e18ff */
[----:B------:R-:W-:-:S04]  /*18f0*/  SHF.L.U32 R0, R0, 0x1f, RZ ;  /* 0x0000001f00007819 */ /* 0x000fc800000006ff */
[----:B------:R1:W2:Y:S01]  /*1900*/  SYNCS.PHASECHK.TRANS64.TRYWAIT P1, [R3+URZ], R0 ;  /* 0x00000000030075a7 */ /* 0x0002a2000802017f */
[----:B------:R-:W-:Y:S05]  /*1910*/  @!P0 BRA `(.L_x_23) ;  /* 0x0000000000048947 */ /* 0x000fea0003800000 */
[----:B------:R-:W-:Y:S01]  /*1920*/  BPT.TRAP 0x1 ;  /* 0x000000040000795c */ /* 0x000fe20000300000 */
.L_x_23:
[----:B------:R-:W-:-:S05]  /*1930*/  IMAD.U32 R4, RZ, RZ, UR43 ;  /* 0x0000002bff047e24 */ /* 0x000fca000f8e00ff */
[----:B------:R-:W-:Y:S01]  /*1940*/  ISETP.GE.AND P2, PT, R4, 0x1, PT ;  /* 0x000000010400780c */ /* 0x000fe20003f46270 */
[----:B--2---:R-:W-:-:S12]  /*1950*/  @P1 BRA `(.L_x_24) ;  /* 0x0000000000081947 */ /* 0x004fd80003800000 */
[----:B------:R-:W2:Y:S02]  /*1960*/  SYNCS.PHASECHK.TRANS64.TRYWAIT P1, [R3+URZ], R0 ;  /* 0x00000000030075a7 */ /* 0x000ea4000802017f */
[----:B--2---:R-:W-:Y:S05]  /*1970*/  @!P1 BRA `(.L_x_25) ;  /* 0x00000084008c9947 */ /* 0x004fea0003800000 */
.L_x_24:
[----:B------:R-:W-:Y:S05]  /*1980*/  WARPSYNC.ALL ;  /* 0x0000000000007948 */ /* 0x000fea0003800000 */
[----:B------:R-:W-:Y:S01]  /*1990*/  UIADD3 UR4, UR41, 0x180, URZ ;  /* 0x0000018029047890 */ /* 0x000fe2000fffe03f */
[----:B------:R-:W-:Y:S01]  /*19a0*/  WARPGROUP.ARRIVE ;  /* 0x00000000000079c5 */ /* 0x000fe20000000000 */
[----:B------:R-:W-:Y:S02]  /*19b0*/  UIADD3 UR5, UR41, 0xb180, URZ ;  /* 0x0000b18029057890 */ /* 0x000fe4000fffe03f */
[----:B------:R-:W-:Y:S02]  /*19c0*/  USHF.R.U32.HI UR4, URZ, 0x4, UR4 ;  /* 0x000000043f047899 */ /* 0x000fe40008011604 */
[----:B------:R-:W-:-:S02]  /*19d0*/  USHF.R.U32.HI UR5, URZ, 0x4, UR5 ;  /* 0x000000043f057899 */ /* 0x000fc40008011605 */
[----:B------:R-:W-:Y:S02]  /*19e0*/  ULOP3.LUT UR4, UR4, 0x3fff, URZ, 0xc0, !UPT ;  /* 0x00003fff04047892 */ /* 0x000fe4000f8ec03f */
[----:B------:R-:W-:Y:S02]  /*19f0*/  ULOP3.LUT UR5, UR5, 0x3fff, URZ, 0xc0, !UPT ;  /* 0x00003fff05057892 */ /* 0x000fe4000f8ec03f */
[----:B------:R-:W-:Y:S02]  /*1a00*/  ULOP3.LUT UR10, UR4, 0x10000, URZ, 0xfc, !UPT ;  /* 0x00010000040a7892 */ /* 0x000fe4000f8efc3f */
[----:B------:R-:W-:Y:S02]  /*1a10*/  ULOP3.LUT UR9, UR5, 0x10000, URZ, 0xfc, !UPT ;  /* 0x0001000005097892 */ /* 0x000fe4000f8efc3f */
[----:B------:R-:W-:Y:S02]  /*1a20*/  ULEA UR4, UR39, UR10, 0x8 ;  /* 0x0000000a27047291 */ /* 0x000fe4000f8e403f */
[----:B------:R-:W-:Y:S01]  /*1a30*/  ULEA UR6, UR39, UR9, 0xa ;  /* 0x0000000927067291 */ /* 0x000fe2000f8e503f */
[----:B------:R-:W-:Y:S01]  /*1a40*/  UMOV UR5, 0x80000020 ;  /* 0x8000002000057882 */ /* 0x000fe20000000000 */
[----:B------:R-:W-:-:S07]  /*1a50*/  UMOV UR7, 0x80000020 ;  /* 0x8000002000077882 */ /* 0x000fce0000000000 */
[----:B------:R-:W-:Y:S01]  /*1a60*/  IGMMA.64x256x32.S8.S8 R24, gdesc[UR4], RZ, !UPT, gsb0 ;  /* 0x06600000041879f1 */ /* 0x000fe2000c0410ff */
[----:B------:R-:W-:Y:S02]  /*1a70*/  UIADD3 UR4, UR4, 0x2, URZ ;  /* 0x0000000204047890 */ /* 0x000fe4000fffe03f */
[----:B------:R-:W-:Y:S01]  /*1a80*/  UIADD3 UR6, UR6, 0x2, URZ ;  /* 0x0000000206067890 */ /* 0x000fe2000fffe03f */
[----:B------:R-:W-:Y:S01]  /*1a90*/  UMOV UR5, 0x80000020 ;  /* 0x8000002000057882 */ /* 0x000fe20000000000 */
[----:B------:R-:W-:Y:S01]  /*1aa0*/  UMOV UR7, 0x80000020 ;  /* 0x8000002000077882 */ /* 0x000fe20000000000 */
[----:B------:R-:W-:Y:S02]  /*1ab0*/  WARPGROUP.DEPBAR.LE gsb0, 0x0 ;  /* 0x00008000000079c5 */ /* 0x000fe40000010000 */
[----:B------:R-:W-:-:S06]  /*1ac0*/  WARPGROUP.ARRIVE ;  /* 0x00000000000079c5 */ /* 0x000fcc0000000000 */
[----:B------:R-:W-:Y:S03]  /*1ad0*/  IGMMA.64x256x32.S8.S8 R24, gdesc[UR4], R24, gsb0 ;  /* 0x06600000041879f1 */ /* 0x000fe60008041018 */
[----:B------:R-:W-:Y:S02]  /*1ae0*/  WARPGROUP.DEPBAR.LE gsb0, 0x0 ;  /* 0x00008000000079c5 */ /* 0x000fe40000010000 */
[----:B------:R-:W-:Y:S05]  /*1af0*/  @!P2 BRA `(.L_x_26) ;  /* 0x0000000000d4a947 */ /* 0x000fea0003800000 */
[----:B------:R-:W-:Y:S01]  /*1b00*/  UIADD3 UR4, UR39, 0x1, URZ ;  /* 0x0000000127047890 */ /* 0x000fe2000fffe03f */
[----:B-12---:R-:W-:Y:S02]  /*1b10*/  IMAD.U32 R0, RZ, RZ, UR43 ;  /* 0x0000002bff007e24 */ /* 0x006fe4000f8e00ff */
[----:B------:R-:W-:Y:S01]  /*1b20*/  IMAD.U32 R3, RZ, RZ, UR39 ;  /* 0x00000027ff037e24 */ /* 0x000fe2000f8e00ff */
[----:B------:R-:W-:-:S04]  /*1b30*/  UISETP.NE.AND UP0, UPT, UR4, 0xb, UPT ;  /* 0x0000000b0400788c */ /* 0x000fc8000bf05270 */
[----:B------:R-:W-:Y:S02]  /*1b40*/  USEL UR5, URZ, 0x1, UP0 ;  /* 0x000000013f057887 */ /* 0x000fe40008000000 */
[----:B------:R-:W-:Y:S02]  /*1b50*/  USEL UR8, UR4, URZ, UP0 ;  /* 0x0000003f04087287 */ /* 0x000fe40008000000 */
[----:B------:R-:W-:-:S06]  /*1b60*/  ULOP3.LUT UR5, UR38, UR5, URZ, 0x3c, !UPT ;  /* 0x0000000526057292 */ /* 0x000fcc000f8e3c3f */
[----:B------:R-:W-:-:S07]  /*1b70*/  IMAD.U32 R6, RZ, RZ, UR5 ;  /* 0x00000005ff067e24 */ /* 0x000fce000f8e00ff */
.L_x_33:
[----:B------:R-:W-:Y:S05]  /*1b80*/  @!P0 BRA `(.L_x_27) ;  /* 0x0000000000048947 */ /* 0x000fea0003800000 */
[----:B------:R-:W-:Y:S01]  /*1b90*/  BPT.TRAP 0x1 ;  /* 0x000000040000795c */ /* 0x000fe20000300000 */
.L_x_27:
[----:B------:R-:W-:Y:S01]  /*1ba0*/  ULEA UR4, UR8, UR41, 0x3 ;  /* 0x0000002908047291 */ /* 0x000fe2000f8e183f */
[----:B------:R-:W-:-:S08]  /*1bb0*/  SHF.L.U32 R4, R6, 0x1f, RZ ;  /* 0x0000001f06047819 */ /* 0x000fd000000006ff */
[----:B------:R1:W2:Y:S01]  /*1bc0*/  SYNCS.PHASECHK.TRANS64.TRYWAIT P1, [UR4], R4 ;  /* 0x00000004ff0075a7 */ /* 0x0002a20008020144 */
[----:B------:R-:W-:Y:S05]  /*1bd0*/  @!P0 BRA `(.L_x_28) ;  /* 0x0000000000048947 */ /* 0x000fea0003800000 */
[----:B------:R-:W-:Y:S01]  /*1be0*/  BPT.TRAP 0x1 ;  /* 0x000000040000795c */ /* 0x000fe20000300000 */
.L_x_28:
[----:B--2---:R-:W-:Y:S05]  /*1bf0*/  @P1 BRA `(.L_x_29) ;  /* 0x0000000000081947 */ /* 0x004fea0003800000 */
[----:B------:R-:W2:Y:S02]  /*1c00*/  SYNCS.PHASECHK.TRANS64.TRYWAIT P1, [UR4], R4 ;  /* 0x00000004ff0075a7 */ /* 0x000ea40008020144 */
[----:B--2---:R-:W-:Y:S05]  /*1c10*/  @!P1 BRA `(.L_x_30) ;  /* 0x0000008000f89947 */ /* 0x004fea0003800000 */
.L_x_29:
[----:B------:R-:W-:Y:S01]  /*1c20*/  ULEA UR4, UR8, UR10, 0x8 ;  /* 0x0000000a08047291 */ /* 0x000fe2000f8e403f */
[----:B------:R-:W-:Y:S01]  /*1c30*/  WARPGROUP.ARRIVE ;  /* 0x00000000000079c5 */ /* 0x000fe20000000000 */
[----:B------:R-:W-:Y:S01]  /*1c40*/  ULEA UR6, UR8, UR9, 0xa ;  /* 0x0000000908067291 */ /* 0x000fe2000f8e503f */
[----:B------:R-:W-:Y:S01]  /*1c50*/  UMOV UR5, 0x80000020 ;  /* 0x8000002000057882 */ /* 0x000fe20000000000 */
[----:B------:R-:W-:-:S07]  /*1c60*/  UMOV UR7, 0x80000020 ;  /* 0x8000002000077882 */ /* 0x000fce0000000000 */
[----:B------:R-:W-:Y:S01]  /*1c70*/  IGMMA.64x256x32.S8.S8 R24, gdesc[UR4], R24, gsb0 ;  /* 0x06600000041879f1 */ /* 0x000fe20008041018 */
        /* <DEDUP_REMOVED lines=9> */
[----:B------:R-:W-:Y:S01]  /*1d10*/  BPT.TRAP 0x1 ;  /* 0x000000040000795c */ /* 0x000fe20000300000 */
.L_x_31:
[----:B------:R-:W-:-:S13]  /*1d20*/  ISETP.NE.AND P1, PT, R155, RZ, PT ;  /* 0x000000ff9b00720c */ /* 0x000fda0003f25270 */
[----:B-12---:R-:W-:-:S05]  /*1d30*/  @P1 LEA R4, R3, UR41, 0x3 ;  /* 0x0000002903041c11 */ /* 0x006fca000f8e18ff */
[----:B------:R-:W-:-:S05]  /*1d40*/  @P1 VIADD R5, R4, 0x58 ;  /* 0x0000005804051836 */ /* 0x000fca0000000000 */
[----:B------:R-:W-:-:S04]  /*1d50*/  @P1 PRMT R5, R154, 0x654, R5 ;  /* 0x000006549a051816 */ /* 0x000fc80000000005 */
[----:B------:R1:W-:Y:S01]  /*1d60*/  @P1 SYNCS.ARRIVE.TRANS64.RED.A1T0 RZ, [R5+URZ], RZ ;  /* 0x000000ff05ff19a7 */ /* 0x0003e2000810043f */
[----:B------:R-:W-:-:S13]  /*1d70*/  ISETP.GT.U32.AND P1, PT, R16, 0x1, PT ;  /* 0x000000011000780c */ /* 0x000fda0003f24070 */
[----:B-1----:R-:W-:Y:S05]  /*1d80*/  @P1 BRA `(.L_x_32) ;  /* 0x0000000000041947 */ /* 0x002fea0003800000 */
[----:B------:R-:W-:Y:S01]  /*1d90*/  BPT.TRAP 0x1 ;  /* 0x000000040000795c */ /* 0x000fe20000300000 */
.L_x_32:
[----:B------:R-:W-:Y:S01]  /*1da0*/  UIADD3 UR8, UR8, 0x1, URZ ;  /* 0x0000000108087890 */ /* 0x000fe2000fffe03f */
[C---:B------:R-:W-:Y:S01]  /*1db0*/  ISETP.GT.AND P2, PT, R0.reuse, 0x1, PT ;  /* 0x000000010000780c */ /* 0x040fe20003f44270 */
[----:B------:R-:W-:Y:S02]  /*1dc0*/  VIADD R3, R3, 0x1 ;  /* 0x0000000103037836 */ /* 0x000fe40000000000 */
[----:B------:R-:W-:Y:S01]  /*1dd0*/  UISETP.NE.AND UP0, UPT, UR8, 0xb, UPT ;  /* 0x0000000b0800788c */ /* 0x000fe2000bf05270 */
[----:B------:R-:W-:Y:S02]  /*1de0*/  VIADD R0, R0, 0xffffffff ;  /* 0xffffffff00007836 */ /* 0x000fe40000000000 */
[C---:B------:R-:W-:Y:S01]  /*1df0*/  ISETP.NE.AND P1, PT, R3.reuse, 0xb, PT ;  /* 0x0000000b0300780c */ /* 0x040fe20003f25270 */
[----:B------:R-:W-:Y:S02]  /*1e00*/  USEL UR4, URZ, 0x1, UP0 ;  /* 0x000000013f047887 */ /* 0x000fe40008000000 */
[----:B------:R-:W-:Y:S01]  /*1e10*/  USEL UR8, UR8, URZ, UP0 ;  /* 0x0000003f08087287 */ /* 0x000fe20008000000 */
[----:B------:R-:W-:-:S03]  /*1e20*/  SEL R3, R3, RZ, P1 ;  /* 0x000000ff03037207 */ /* 0x000fc60000800000 */
[----:B------:R-:W-:Y:S01]  /*1e30*/  LOP3.LUT R6, R6, UR4, RZ, 0x3c, !PT ;  /* 0x0000000406067c12 */ /* 0x000fe2000f8e3cff */
[----:B------:R-:W-:Y:S07]  /*1e40*/  @P2 BRA `(.L_x_33) ;  /* 0xfffffffc004c2947 */ /* 0x000fee000383ffff */
.L_x_26:
[----:B-12---:R-:W1:Y:S01]  /*1e50*/  LDC R0, c[0x0][0x28c] ;  /* 0x0000a300ff007b82 */ /* 0x006e620000000800 */
[----:B------:R2:W-:Y:S01]  /*1e60*/  SYNCS.ARRIVE.TRANS64.A1T0 RZ, [R160+UR45], RZ ;  /* 0x000000ffa0ff79a7 */ /* 0x0005e2000810002d */
[----:B-1----:R-:W-:-:S13]  /*1e70*/  ISETP.GE.AND P1, PT, R0, 0x1, PT ;  /* 0x000000010000780c */ /* 0x002fda0003f26270 */
[----:B--2---:R-:W-:Y:S05]  /*1e80*/  @!P1 BRA `(.L_x_34) ;  /* 0x0000000000449947 */ /* 0x004fea0003800000 */
[----:B------:R-:W-:Y:S05]  /*1e90*/  @!P0 BRA `(.L_x_35) ;  /* 0x0000000000048947 */ /* 0x000fea0003800000 */
[----:B------:R-:W-:Y:S01]  /*1ea0*/  BPT.TRAP 0x1 ;  /* 0x000000040000795c */ /* 0x000fe20000300000 */
.L_x_35:
[----:B------:R-:W-:-:S13]  /*1eb0*/  ISETP.NE.AND P0, PT, R155, RZ, PT ;  /* 0x000000ff9b00720c */ /* 0x000fda0003f05270 */
[----:B------:R-:W-:-:S05]  /*1ec0*/  VOTEU.ANY UP0, P0 ;  /* 0x00000000003f7886 */ /* 0x000fca0000000100 */
[----:B------:R-:W-:-:S06]  /*1ed0*/  @UP0 UIADD3 UR4, UR43, UR39, URZ ;  /* 0x000000272b040290 */ /* 0x000fcc000fffe03f */
[----:B------:R-:W-:Y:S02]  /*1ee0*/  IMAD.U32 R4, RZ, RZ, UR4 ;  /* 0x00000004ff047e24 */ /* 0x000fe4000f8e00ff */
[----:B------:R-:W-:Y:S02]  /*1ef0*/  IMAD.U32 R3, RZ, RZ, UR4 ;  /* 0x00000004ff037e24 */ /* 0x000fe4000f8e00ff */
[----:B------:R-:W-:-:S05]  /*1f00*/  @P0 IMAD.WIDE.U32 R4, R4, -0x45d1745d, RZ ;  /* 0xba2e8ba304040825 */ /* 0x000fca00078e00ff */
[----:B------:R-:W-:-:S05]  /*1f10*/  @P0 SHF.R.U32.HI R0, RZ, 0x3, R5 ;  /* 0x00000003ff000819 */ /* 0x000fca0000011605 */
[----:B------:R-:W-:-:S05]  /*1f20*/  @P0 IMAD R0, R0, -0xb, R3 ;  /* 0xfffffff500000824 */ /* 0x000fca00078e0203 */
[----:B------:R-:W-:-:S05]  /*1f30*/  @P0 LEA R0, R0, UR41, 0x3 ;  /* 0x0000002900000c11 */ /* 0x000fca000f8e18ff */
[----:B------:R-:W-:-:S05]  /*1f40*/  @P0 VIADD R3, R0, 0x58 ;  /* 0x0000005800030836 */ /* 0x000fca0000000000 */
[----:B------:R-:W-:-:S04]  /*1f50*/  @P0 PRMT R3, R154, 0x654, R3 ;  /* 0x000006549a030816 */ /* 0x000fc80000000003 */
[----:B------:R1:W-:Y:S01]  /*1f60*/  @P0 SYNCS.ARRIVE.TRANS64.RED.A1T0 RZ, [R3+URZ], RZ ;  /* 0x000000ff03ff09a7 */ /* 0x0003e2000810043f */
[----:B------:R-:W-:-:S13]  /*1f70*/  ISETP.GT.U32.AND P0, PT, R16, 0x1, PT ;  /* 0x000000011000780c */ /* 0x000fda0003f04070 */
[----:B-1----:R-:W-:Y:S05]  /*1f80*/  @P0 BRA `(.L_x_34) ;  /* 0x0000000000040947 */ /* 0x002fea0003800000 */
[----:B------:R-:W-:Y:S01]  /*1f90*/  BPT.TRAP 0x1 ;  /* 0x000000040000795c */ /* 0x000fe20000300000 */
.L_x_34:
[----:B------:R-:W-:Y:S01]  /*1fa0*/  SHF.L.U32 R0, R165, 0x1f, RZ ;  /* 0x0000001fa5007819 */ /* 0x000fe200000006ff */
[----:B------:R-:W-:Y:S01]  /*1fb0*/  UIADD3 UR39, UR44, UR39, URZ ;  /* 0x000000272c277290 */ /* 0x000fe2000fffe03f */
[----:B------:R-:W1:Y:S01]  /*1fc0*/  LDC R7, c[0x0][0x288] ;  /* 0x0000a200ff077b82 */ /* 0x000e620000000800 */
[----:B------:R-:W-:Y:S01]  /*1fd0*/  UISETP.GE.U32.AND UP1, UPT, UR44, 0xb, UPT ;  /* 0x0000000b2c00788c */ /* 0x000fe2000bf26070 */
[----:B------:R-:W-:Y:S01]  /*1fe0*/  IMAD.SHL.U32 R8, R158, 0x2, RZ ;  /* 0x000000029e087824 */ /* 0x000fe200078e00ff */
[----:B------:R-:W-:Y:S02]  /*1ff0*/  UISETP.GT.U32.AND UP0, UPT, UR39, 0xa, UPT ;  /* 0x0000000a2700788c */ /* 0x000fe4000bf04070 */
[----:B------:R-:W-:Y:S02]  /*2000*/  UIMAD.WIDE.U32 UR4, UR39, -0x45d1745d, URZ ;  /* 0xba2e8ba3270478a5 */ /* 0x000fe4000f8e003f */
[----:B------:R-:W-:Y:S01]  /*2010*/  UISETP.LT.U32.AND UP0, UPT, UR44, 0xb, UP0 ;  /* 0x0000000b2c00788c */ /* 0x000fe20008701070 */
[----:B------:R-:W2:Y:S01]  /*2020*/  SYNCS.PHASECHK.TRANS64.TRYWAIT P0, [R161+UR42+0x10], R0 ;  /* 0x00001000a10075a7 */ /* 0x000ea2000800016a */
[----:B------:R-:W-:Y:S01]  /*2030*/  USHF.R.U32.HI UR4, URZ, 0x3, UR5 ;  /* 0x000000033f047899 */ /* 0x000fe20008011605 */
[----:B------:R-:W-:Y:S01]  /*2040*/  SHF.R.S32.HI R9, RZ, 0x1f, R8 ;  /* 0x0000001fff097819 */ /* 0x000fe20000011408 */
[----:B------:R-:W-:-:S02]  /*2050*/  USEL UR6, URZ, 0x1, !UP0 ;  /* 0x000000013f067887 */ /* 0x000fc4000c000000 */
[----:B------:R-:W-:Y:S02]  /*2060*/  UIMAD UR39, UR4, -0xb, UR39 ;  /* 0xfffffff5042778a4 */ /* 0x000fe4000f8e0227 */
[----:B------:R-:W-:-:S04]  /*2070*/  ULOP3.LUT UR38, UR38, UR6, URZ, 0x3c, !UPT ;  /* 0x0000000626267292 */ /* 0x000fc8000f8e3c3f */
[----:B------:R-:W-:Y:S01]  /*2080*/  @UP1 ULOP3.LUT UR38, UR38, 0x1, UR4, 0x78, !UPT ;  /* 0x0000000126261892 */ /* 0x000fe2000f8e7804 */
[----:B-12---:R-:W-:Y:S11]  /*2090*/  @!P0 BRA `(.L_x_36) ;  /* 0x0000007c00f08947 */ /* 0x006ff60003800000 */
.L_x_329:
[----:B-1----:R-:W-:Y:S01]  /*20a0*/  IMAD.SHL.U32 R0, R19, 0x40, RZ ;  /* 0x0000004013007824 */ /* 0x002fe200078e00ff */
[----:B------:R-:W-:Y:S01]  /*20b0*/  ULDC UR6, c[0x0][0x284] ;  /* 0x0000a10000067ab9 */ /* 0x000fe20000000800 */
[----:B------:R-:W-:Y:S01]  /*20c0*/  IMAD.SHL.U32 R22, R22, 0x100, RZ ;  /* 0x0000010016167824 */ /* 0x000fe200078e00ff */
[----:B------:R-:W-:Y:S01]  /*20d0*/  SHF.R.S32.HI R15, RZ, 0x1f, R2 ;  /* 0x0000001fff0f7819 */ /* 0x000fe20000011402 */
[----:B------:R-:W-:Y:S01]  /*20e0*/  ULDC.64 UR4, c[0x0][0x5d0] ;  /* 0x0001740000047ab9 */ /* 0x000fe20000000a00 */
[----:B------:R-:W-:Y:S01]  /*20f0*/  ISETP.GE.AND P0, PT, R0, UR6, PT ;  /* 0x0000000600007c0c */ /* 0x000fe2000bf06270 */
[----:B------:R-:W-:Y:S01]  /*2100*/  IMAD.WIDE.U32 R4, R2, UR4, R8 ;  /* 0x0000000402047c25 */ /* 0x000fe2000f8e0008 */
[----:B------:R-:W-:Y:S02]  /*2110*/  SHF.R.S32.HI R14, RZ, 0x1f, R22 ;  /* 0x0000001fff0e7819 */ /* 0x000fe40000011416 */
[C---:B------:R-:W-:Y:S01]  /*2120*/  ISETP.GE.OR P0, PT, R22.reuse, R7, P0 ;  /* 0x000000071600720c */ /* 0x040fe20000706670 */
[----:B------:R-:W-:Y:S01]  /*2130*/  IMAD R3, R15, UR4, RZ ;  /* 0x000000040f037c24 */ /* 0x000fe2000f8e02ff */
[----:B------:R-:W-:-:S03]  /*2140*/  IADD3 R4, P1, R22, R4, RZ ;  /* 0x0000000416047210 */ /* 0x000fc60007f3e0ff */
[----:B------:R-:W-:-:S05]  /*2150*/  IMAD R3, R2, UR5, R3 ;  /* 0x0000000502037c24 */ /* 0x000fca000f8e0203 */
[----:B------:R-:W-:-:S03]  /*2160*/  IADD3.X R5, R14, R5, R3, P1, !PT ;  /* 0x000000050e057210 */ /* 0x000fc60000ffe403 */
[----:B------:R-:W-:Y:S05]  /*2170*/  @P0 BRA `(.L_x_37) ;  /* 0x0000006000b40947 */ /* 0x000fea0003800000 */
[----:B------:R-:W1:Y:S01]  /*2180*/  LDC.64 R10, c[0x0][0x5c8] ;  /* 0x00017200ff0a7b82 */ /* 0x000e620000000a00 */
[----:B0-----:R-:W-:Y:S01]  /*2190*/  IMAD.WIDE R12, R19, 0x40, R156 ;  /* 0x00000040130c7825 */ /* 0x001fe200078e029c */
[----:B------:R-:W-:Y:S01]  /*21a0*/  ULDC.64 UR4, c[0x0][0x5c0] ;  /* 0x0001700000047ab9 */ /* 0x000fe20000000a00 */
[----:B------:R-:W-:Y:S02]  /*21b0*/  BSSY B0, `(.L_x_37) ;  /* 0x0000629000007945 */ /* 0x000fe40003800000 */
[----:B------:R-:W-:Y:S02]  /*21c0*/  IMAD.IADD R19, R163, 0x1, -R0 ;  /* 0x00000001a3137824 */ /* 0x000fe400078e0a00 */
[-C--:B-1----:R-:W-:Y:S02]  /*21d0*/  IMAD R3, R13, R10.reuse, RZ ;  /* 0x0000000a0d037224 */ /* 0x082fe400078e02ff */
[----:B------:R-:W-:-:S04]  /*21e0*/  IMAD.WIDE.U32 R4, R12, R10, R4 ;  /* 0x0000000a0c047225 */ /* 0x000fc800078e0004 */
[----:B------:R-:W-:Y:S01]  /*21f0*/  IMAD R3, R12, R11, R3 ;  /* 0x0000000b0c037224 */ /* 0x000fe200078e0203 */
[----:B------:R-:W-:-:S03]  /*2200*/  IADD3 R4, P0, R4, UR4, RZ ;  /* 0x0000000404047c10 */ /* 0x000fc6000ff1e0ff */
[----:B------:R-:W-:Y:S01]  /*2210*/  IMAD.IADD R3, R5, 0x1, R3 ;  /* 0x0000000105037824 */ /* 0x000fe200078e0203 */
[----:B------:R-:W-:-:S04]  /*2220*/  LEA R6, P1, R10, R4, 0x3 ;  /* 0x000000040a067211 */ /* 0x000fc800078218ff */
[----:B------:R-:W-:Y:S01]  /*2230*/  IADD3.X R5, R3, UR5, RZ, P0, !PT ;  /* 0x0000000503057c10 */ /* 0x000fe200087fe4ff */
[----:B------:R-:W-:Y:S01]  /*2240*/  IMAD R3, R158, -0x2, R7 ;  /* 0xfffffffe9e037824 */ /* 0x000fe200078e0207 */
[----:B-----5:R-:W-:Y:S02]  /*2250*/  ISETP.NE.AND P0, PT, R152, RZ, PT ;  /* 0x000000ff9800720c */ /* 0x020fe40003f05270 */
[----:B------:R-:W-:Y:S01]  /*2260*/  LEA.HI.X R7, R10, R5, R11, 0x3, P1 ;  /* 0x000000050a077211 */ /* 0x000fe200008f1c0b */
[----:B------:R-:W-:-:S10]  /*2270*/  IMAD.IADD R0, R3, 0x1, -R22 ;  /* 0x0000000103007824 */ /* 0x000fd400078e0a16 */
[----:B------:R-:W-:Y:S05]  /*2280*/  @!P0 BRA `(.L_x_38) ;  /* 0x0000004800648947 */ /* 0x000fea0003800000 */
[----:B------:R-:W0:Y:S01]  /*2290*/  LDC.64 R20, c[0x0][0x5b0] ;  /* 0x00016c00ff147b82 */ /* 0x000e220000000a00 */
[----:B------:R-:W-:Y:S01]  /*22a0*/  ULDC.64 UR4, c[0x0][0x5b8] ;  /* 0x00016e0000047ab9 */ /* 0x000fe20000000a00 */
[----:B------:R-:W-:Y:S01]  /*22b0*/  ISETP.GE.AND P1, PT, R19, 0x1, PT ;  /* 0x000000011300780c */ /* 0x000fe20003f26270 */
[----:B------:R-:W-:Y:S01]  /*22c0*/  IMAD.WIDE.U32 R8, R2, UR4, R8 ;  /* 0x0000000402087c25 */ /* 0x000fe2000f8e0008 */
[----:B------:R-:W-:Y:S02]  /*22d0*/  BSSY B1, `(.L_x_39) ;  /* 0x0000010000017945 */ /* 0x000fe40003800000 */
[----:B------:R-:W-:Y:S01]  /*22e0*/  ISETP.LT.OR P2, PT, R0, 0x1, !P1 ;  /* 0x000000010000780c */ /* 0x000fe20004f41670 */
[----:B------:R-:W-:Y:S01]  /*22f0*/  IMAD R3, R15, UR4, RZ ;  /* 0x000000040f037c24 */ /* 0x000fe2000f8e02ff */
[----:B------:R-:W1:Y:S01]  /*2300*/  LDC.64 R166, c[0x0][0x5a8] ;  /* 0x00016a00ffa67b82 */ /* 0x000e620000000a00 */
[----:B------:R-:W-:Y:S02]  /*2310*/  IADD3 R8, P0, R22, R8, RZ ;  /* 0x0000000816087210 */ /* 0x000fe40007f1e0ff */
[----:B------:R-:W-:-:S05]  /*2320*/  IMAD R3, R2, UR5, R3 ;  /* 0x0000000502037c24 */ /* 0x000fca000f8e0203 */
[----:B------:R-:W-:Y:S01]  /*2330*/  IADD3.X R9, R14, R9, R3, P0, !PT ;  /* 0x000000090e097210 */ /* 0x000fe200007fe403 */
[-C--:B0-----:R-:W-:Y:S01]  /*2340*/  IMAD R10, R13, R20.reuse, RZ ;  /* 0x000000140d0a7224 */ /* 0x081fe200078e02ff */
[----:B------:R-:W-:Y:S01]  /*2350*/  SHF.L.U64.HI R11, R20, 0x3, R21 ;  /* 0x00000003140b7819 */ /* 0x000fe20000010215 */
[----:B------:R-:W-:-:S04]  /*2360*/  IMAD.WIDE.U32 R2, R12, R20, R8 ;  /* 0x000000140c027225 */ /* 0x000fc800078e0008 */
[----:B------:R-:W-:Y:S01]  /*2370*/  IMAD R15, R12, R21, R10 ;  /* 0x000000150c0f7224 */ /* 0x000fe200078e020a */
[----:B-1----:R-:W-:Y:S01]  /*2380*/  IADD3 R2, P0, R2, R166, RZ ;  /* 0x000000a602027210 */ /* 0x002fe20007f1e0ff */
[----:B------:R-:W-:-:S03]  /*2390*/  IMAD.SHL.U32 R10, R20, 0x8, RZ ;  /* 0x00000008140a7824 */ /* 0x000fc600078e00ff */
[----:B------:R-:W-:Y:S01]  /*23a0*/  IADD3.X R3, R167, R3, R15, P0, !PT ;  /* 0x00000003a7037210 */ /* 0x000fe200007fe40f */
[----:B------:R-:W-:Y:S08]  /*23b0*/  @P2 BRA `(.L_x_40) ;  /* 0x0000000000042947 */ /* 0x000ff00003800000 */
[----:B------:R0:W5:Y:S02]  /*23c0*/  LDG.E.U8 R164, desc[UR36][R2.64] ;  /* 0x0000002402a47981 */ /* 0x000164000c1e1100 */
.L_x_40:
[----:B------:R-:W-:Y:S05]  /*23d0*/  BSYNC B1 ;  /* 0x0000000000017941 */ /* 0x000fea0003800000 */
.L_x_39:
[----:B-----5:R-:W-:Y:S01]  /*23e0*/  LOP3.LUT R13, R164, 0xffff, RZ, 0xc0, !PT ;  /* 0x0000ffffa40d7812 */ /* 0x020fe200078ec0ff */
[----:B------:R-:W-:Y:S01]  /*23f0*/  IMAD.WIDE.U32 R10, R12, R20, R10 ;  /* 0x000000140c0a7225 */ /* 0x000fe200078e000a */
[----:B------:R-:W-:Y:S01]  /*2400*/  ISETP.GE.AND P0, PT, R19, 0x9, PT ;  /* 0x000000091300780c */ /* 0x000fe20003f06270 */
[----:B------:R-:W-:Y:S01]  /*2410*/  BSSY B1, `(.L_x_41) ;  /* 0x000000f000017945 */ /* 0x000fe20003800000 */
[----:B------:R-:W-:Y:S01]  /*2420*/  PRMT R13, R13, 0x8880, RZ ;  /* 0x000088800d0d7816 */ /* 0x000fe200000000ff */
[----:B------:R-:W-:Y:S01]  /*2430*/  IMAD.IADD R12, R15, 0x1, R11 ;  /* 0x000000010f0c7824 */ /* 0x000fe200078e020b */
[----:B------:R-:W-:-:S03]  /*2440*/  IADD3 R8, P3, P4, R8, R166, R10 ;  /* 0x000000a608087210 */ /* 0x000fc60007c7e00a */
[----:B------:R-:W-:Y:S01]  /*2450*/  IMAD.MOV.U32 R11, RZ, RZ, R13 ;  /* 0x000000ffff0b7224 */ /* 0x000fe200078e000d */
[----:B------:R-:W-:Y:S02]  /*2460*/  IADD3.X R9, R9, R167, R12, P3, P4 ;  /* 0x000000a709097210 */ /* 0x000fe40001fe840c */
[C---:B------:R-:W-:Y:S01]  /*2470*/  ISETP.LT.OR P3, PT, R0.reuse, 0x2, !P1 ;  /* 0x000000020000780c */ /* 0x040fe20004f61670 */
[----:B------:R-:W-:Y:S01]  /*2480*/  IMAD R10, R11, R152, RZ ;  /* 0x000000980b0a7224 */ /* 0x000fe200078e02ff */
[----:B------:R-:W-:-:S03]  /*2490*/  ISETP.LT.OR P4, PT, R0, 0x1, !P0 ;  /* 0x000000010000780c */ /* 0x000fc60004781670 */
[----:B------:R-:W-:-:S05]  /*24a0*/  @!P2 IMAD R11, R24, R153, R10 ;  /* 0x00000099180ba224 */ /* 0x000fca00078e020a */
[----:B------:R1:W-:Y:S03]  /*24b0*/  @!P2 STG.E.U8 desc[UR36][R4.64], R11 ;  /* 0x0000000b0400a986 */ /* 0x0003e6000c101124 */
[----:B------:R-:W-:Y:S05]  /*24c0*/  @P3 BRA `(.L_x_42) ;  /* 0x00000000000c3947 */ /* 0x000fea0003800000 */
[----:B------:R-:W1:Y:S02]  /*24d0*/  LDG.E.U8 R164, desc[UR36][R2.64+0x1] ;  /* 0x0000012402a47981 */ /* 0x000e64000c1e1100 */
[----:B-1----:R-:W-:-:S05]  /*24e0*/  PRMT R11, R164, 0x8880, RZ ;  /* 0x00008880a40b7816 */ /* 0x002fca00000000ff */
[----:B------:R-:W-:-:S07]  /*24f0*/  IMAD R10, R11, R152, RZ ;  /* 0x000000980b0a7224 */ /* 0x000fce00078e02ff */
.L_x_42:
[----:B------:R-:W-:Y:S05]  /*2500*/  BSYNC B1 ;  /* 0x0000000000017941 */ /* 0x000fea0003800000 */
.L_x_41:
[----:B------:R-:W-:Y:S01]  /*2510*/  @!P3 IMAD R25, R25, R153, R10 ;  /* 0x000000991919b224 */ /* 0x000fe200078e020a */
[----:B------:R-:W-:Y:S04]  /*2520*/  BSSY B1, `(.L_x_43) ;  /* 0x0000006000017945 */ /* 0x000fe80003800000 */
[----:B------:R2:W-:Y:S01]  /*2530*/  @!P3 STG.E.U8 desc[UR36][R4.64+0x1], R25 ;  /* 0x000001190400b986 */ /* 0x0005e2000c101124 */
[----:B------:R-:W-:Y:S05]  /*2540*/  @P4 BRA `(.L_x_44) ;  /* 0x00000000000c4947 */ /* 0x000fea0003800000 */
[----:B------:R-:W1:Y:S02]  /*2550*/  LDG.E.U8 R164, desc[UR36][R8.64] ;  /* 0x0000002408a47981 */ /* 0x000e64000c1e1100 */
[----:B-1----:R-:W-:-:S05]  /*2560*/  PRMT R11, R164, 0x8880, RZ ;  /* 0x00008880a40b7816 */ /* 0x002fca00000000ff */
[----:B------:R-:W-:-:S07]  /*2570*/  IMAD R10, R11, R152, RZ ;  /* 0x000000980b0a7224 */ /* 0x000fce00078e02ff */
.L_x_44:
[----:B------:R-:W-:Y:S05]  /*2580*/  BSYNC B1 ;  /* 0x0000000000017941 */ /* 0x000fea0003800000 */
.L_x_43:
[----:B------:R-:W-:Y:S01]  /*2590*/  ISETP.LT.OR P2, PT, R0, 0x2, !P0 ;  /* 0x000000020000780c */ /* 0x000fe20004741670 */
[----:B-1----:R-:W-:Y:S01]  /*25a0*/  @!P4 IMAD R11, R26, R153, R10 ;  /* 0x000000991a0bc224 */ /* 0x002fe200078e020a */
[----:B------:R-:W-:Y:S01]  /*25b0*/  BSSY B1, `(.L_x_45) ;  /* 0x0000008000017945 */ /* 0x000fe20003800000 */
[----:B------:R-:W-:-:S03]  /*25c0*/  ISETP.LT.OR P3, PT, R0, 0x9, !P1 ;  /* 0x000000090000780c */ /* 0x000fc60004f61670 */
[----:B------:R1:W-:Y:S01]  /*25d0*/  @!P4 STG.E.U8 desc[UR36][R6.64], R11 ;  /* 0x0000000b0600c986 */ /* 0x0003e2000c101124 */
[----:B------:R-:W-:-:S06]  /*25e0*/  ISETP.LT.OR P4, PT, R0, 0xa, !P1 ;  /* 0x0000000a0000780c */ /* 0x000fcc0004f81670 */
[----:B------:R-:W-:Y:S07]  /*25f0*/  @P2 BRA `(.L_x_46) ;  /* 0x00000000000c2947 */ /* 0x000fee0003800000 */
[----:B------:R-:W1:Y:S02]  /*2600*/  LDG.E.U8 R164, desc[UR36][R8.64+0x1] ;  /* 0x0000012408a47981 */ /* 0x000e64000c1e1100 */
[----:B-1----:R-:W-:-:S05]  /*2610*/  PRMT R11, R164, 0x8880, RZ ;  /* 0x00008880a40b7816 */ /* 0x002fca00000000ff */
[----:B------:R-:W-:-:S07]  /*2620*/  IMAD R10, R11, R152, RZ ;  /* 0x000000980b0a7224 */ /* 0x000fce00078e02ff */
.L_x_46:
[----:B------:R-:W-:Y:S05]  /*2630*/  BSYNC B1 ;  /* 0x0000000000017941 */ /* 0x000fea0003800000 */
.L_x_45:
[----:B------:R-:W-:Y:S01]  /*2640*/  @!P2 IMAD R27, R27, R153, R10 ;  /* 0x000000991b1ba224 */ /* 0x000fe200078e020a */
[----:B------:R-:W-:Y:S04]  /*2650*/  BSSY B1, `(.L_x_47) ;  /* 0x0000006000017945 */ /* 0x000fe80003800000 */
[----:B------:R3:W-:Y:S01]  /*2660*/  @!P2 STG.E.U8 desc[UR36][R6.64+0x1], R27 ;  /* 0x0000011b0600a986 */ /* 0x0007e2000c101124 */
[----:B------:R-:W-:Y:S05]  /*2670*/  @P3 BRA `(.L_x_48) ;  /* 0x00000000000c3947 */ /* 0x000fea0003800000 */
[----:B------:R-:W1:Y:S02]  /*2680*/  LDG.E.U8 R164, desc[UR36][R2.64+0x8] ;  /* 0x0000082402a47981 */ /* 0x000e64000c1e1100 */
[----:B-1----:R-:W-:-:S05]  /*2690*/  PRMT R11, R164, 0x8880, RZ ;  /* 0x00008880a40b7816 */ /* 0x002fca00000000ff */
[----:B------:R-:W-:-:S07]  /*26a0*/  IMAD R10, R11, R152, RZ ;  /* 0x000000980b0a7224 */ /* 0x000fce00078e02ff */
.L_x_48:
[----:B------:R-:W-:Y:S05]  /*26b0*/  BSYNC B1 ;  /* 0x0000000000017941 */ /* 0x000fea0003800000 */
.L_x_47:
[----:B-1----:R-:W-:Y:S01]  /*26c0*/  @!P3 IMAD R11, R28, R153, R10 ;  /* 0x000000991c0bb224 */ /* 0x002fe200078e020a */
[----:B------:R-:W-:Y:S04]  /*26d0*/  BSSY B1, `(.L_x_49) ;  /* 0x0000006000017945 */ /* 0x000fe80003800000 */
[----:B------:R1:W-:Y:S01]  /*26e0*/  @!P3 STG.E.U8 desc[UR36][R4.64+0x8], R11 ;  /* 0x0000080b0400b986 */ /* 0x0003e2000c101124 */
[----:B------:R-:W-:Y:S05]  /*26f0*/  @P4 BRA `(.L_x_50) ;  /* 0x00000000000c4947 */ /* 0x000fea0003800000 */
[----:B------:R-:W1:Y:S02]  /*2700*/  LDG.E.U8 R164, desc[UR36][R2.64+0x9] ;  /* 0x0000092402a47981 */ /* 0x000e64000c1e1100 */
[----:B-1----:R-:W-:-:S05]  /*2710*/  PRMT R11, R164, 0x8880, RZ ;  /* 0x00008880a40b7816 */ /* 0x002fca00000000ff */
[----:B------:R-:W-:-:S07]  /*2720*/  IMAD R10, R11, R152, RZ ;  /* 0x000000980b0a7224 */ /* 0x000fce00078e02ff */
.L_x_50:
[----:B------:R-:W-:Y:S05]  /*2730*/  BSYNC B1 ;  /* 0x0000000000017941 */ /* 0x000fea0003800000 */
.L_x_49:
[C---:B------:R-:W-:Y:S01]  /*2740*/  ISETP.LT.OR P2, PT, R0.reuse, 0x9, !P0 ;  /* 0x000000090000780c */ /* 0x040fe20004741670 */
[----:B------:R-:W-:Y:S01]  /*2750*/  @!P4 IMAD R29, R29, R153, R10 ;  /* 0x000000991d1dc224 */ /* 0x000fe200078e020a */
        /* <DEDUP_REMOVED lines=8> */
.L_x_52:
[----:B------:R-:W-:Y:S05]  /*27e0*/  BSYNC B1 ;  /* 0x0000000000017941 */ /* 0x000fea0003800000 */
.L_x_51:
[----:B-1----:R-:W-:Y:S01]  /*27f0*/  @!P2 IMAD R11, R30, R153, R10 ;  /* 0x000000991e0ba224 */ /* 0x002fe200078e020a */
[----:B------:R-:W-:Y:S04]  /*2800*/  BSSY B1, `(.L_x_53) ;  /* 0x0000006000017945 */ /* 0x000fe80003800000 */
[----:B------:R1:W-:Y:S01]  /*2810*/  @!P2 STG.E.U8 desc[UR36][R6.64+0x8], R11 ;  /* 0x0000080b0600a986 */ /* 0x0003e2000c101124 */
[----:B------:R-:W-:Y:S05]  /*2820*/  @P3 BRA `(.L_x_54) ;  /* 0x00000000000c3947 */ /* 0x000fea0003800000 */
[----:B------:R-:W1:Y:S02]  /*2830*/  LDG.E.U8 R164, desc[UR36][R8.64+0x9] ;  /* 0x0000092408a47981 */ /* 0x000e64000c1e1100 */
[----:B-1----:R-:W-:-:S05]  /*2840*/  PRMT R11, R164, 0x8880, RZ ;  /* 0x00008880a40b7816 */ /* 0x002fca00000000ff */
[----:B------:R-:W-:-:S07]  /*2850*/  IMAD R10, R11, R152, RZ ;  /* 0x000000980b0a7224 */ /* 0x000fce00078e02ff */
.L_x_54:
[----:B------:R-:W-:Y:S05]  /*2860*/  BSYNC B1 ;  /* 0x0000000000017941 */ /* 0x000fea0003800000 */
.L_x_53:
[----:B------:R-:W-:Y:S01]  /*2870*/  @!P3 IMAD R31, R31, R153, R10 ;  /* 0x000000991f1fb224 */ /* 0x000fe200078e020a */
[----:B------:R-:W-:Y:S04]  /*2880*/  BSSY B1, `(.L_x_55) ;  /* 0x0000006000017945 */ /* 0x000fe80003800000 */
[----:B------:R0:W-:Y:S01]  /*2890*/  @!P3 STG.E.U8 desc[UR36][R6.64+0x9], R31 ;  /* 0x0000091f0600b986 */ /* 0x0001e2000c101124 */
[----:B------:R-:W-:Y:S05]  /*28a0*/  @P4 BRA `(.L_x_56) ;  /* 0x00000000000c4947 */ /* 0x000fea0003800000 */
[----:B------:R-:W1:Y:S02]  /*28b0*/  LDG.E.U8 R164, desc[UR36][R2.64+0x10] ;  /* 0x0000102402a47981 */ /* 0x000e64000c1e1100 */
[----:B-1----:R-:W-:-:S05]  /*28c0*/  PRMT R11, R164, 0x8880, RZ ;  /* 0x00008880a40b7816 */ /* 0x002fca00000000ff */
[----:B------:R-:W-:-:S07]  /*28d0*/  IMAD R10, R11, R152, RZ ;  /* 0x000000980b0a7224 */ /* 0x000fce00078e02ff */
.L_x_56:
[----:B------:R-:W-:Y:S05]  /*28e0*/  BSYNC B1 ;  /* 0x0000000000017941 */ /* 0x000fea0003800000 */
.L_x_55:
        /* <DEDUP_REMOVED lines=10> */
.L_x_58:
[----:B------:R-:W-:Y:S05]  /*2990*/  BSYNC B1 ;  /* 0x0000000000017941 */ /* 0x000fea0003800000 */
.L_x_57:
[----:B------:R-:W-:Y:S01]  /*29a0*/  @!P2 IMAD R33, R33, R153, R10 ;  /* 0x000000992121a224 */ /* 0x000fe200078e020a */
[----:B------:R-:W-:Y:S04]  /*29b0*/  BSSY B1, `(.L_x_59) ;  /* 0x0000006000017945 */ /* 0x000fe80003800000 */
[----:B------:R0:W-:Y:S01]  /*29c0*/  @!P2 STG.E.U8 desc[UR36][R4.64+0x11], R33 ;  /* 0x000011210400a986 */ /* 0x0001e2000c101124 */
[----:B------:R-:W-:Y:S05]  /*29d0*/  @P3 BRA `(.L_x_60) ;  /* 0x00000000000c3947 */ /* 0x000fea0003800000 */
[----:B------:R-:W1:Y:S02]  /*29e0*/  LDG.E.U8 R164, desc[UR36][R8.64+0x10] ;  /* 0x0000102408a47981 */ /* 0x000e64000c1e1100 */
[----:B-1----:R-:W-:-:S05]  /*29f0*/  PRMT R11, R164, 0x8880, RZ ;  /* 0x00008880a40b7816 */ /* 0x002fca00000000ff */
[----:B------:R-:W-:-:S07]  /*2a00*/  IMAD R10, R11, R152, RZ ;  /* 0x000000980b0a7224 */ /* 0x000fce00078e02ff */
.L_x_60:
[----:B------:R-:W-:Y:S05]  /*2a10*/  BSYNC B1 ;  /* 0x0000000000017941 */ /* 0x000fea0003800000 */
.L_x_59:
[----:B-1----:R-:W-:Y:S01]  /*2a20*/  @!P3 IMAD R11, R34, R153, R10 ;  /* 0x00000099220bb224 */ /* 0x002fe200078e020a */
[----:B------:R-:W-:Y:S04]  /*2a30*/  BSSY B1, `(.L_x_61) ;  /* 0x0000006000017945 */ /* 0x000fe80003800000 */
[----:B------:R1:W-:Y:S01]  /*2a40*/  @!P3 STG.E.U8 desc[UR36][R6.64+0x10], R11 ;  /* 0x0000100b0600b986 */ /* 0x0003e2000c101124 */
[----:B------:R-:W-:Y:S05]  /*2a50*/  @P4 BRA `(.L_x_62) ;  /* 0x00000000000c4947 */ /* 0x000fea0003800000 */
[----:B------:R-:W1:Y:S02]  /*2a60*/  LDG.E.U8 R164, desc[UR36][R8.64+0x11] ;  /* 0x0000112408a47981 */ /* 0x000e64000c1e1100 */
[----:B-1----:R-:W-:-:S05]  /*2a70*/  PRMT R11, R164, 0x8880, RZ ;  /* 0x00008880a40b7816 */ /* 0x002fca00000000ff */
[----:B------:R-:W-:-:S07]  /*2a80*/  IMAD R10, R11, R152, RZ ;  /* 0x000000980b0a7224 */ /* 0x000fce00078e02ff */
.L_x_62:
[----:B------:R-:W-:Y:S05]  /*2a90*/  BSYNC B1 ;  /* 0x0000000000017941 */ /* 0x000fea0003800000 */
.L_x_61:
        /* <DEDUP_REMOVED lines=10> */
.L_x_64:
[----:B------:R-:W-:Y:S05]  /*2b40*/  BSYNC B1 ;  /* 0x0000000000017941 */ /* 0x000fea0003800000 */
.L_x_63:
[----:B-1----:R-:W-:Y:S01]  /*2b50*/  @!P2 IMAD R11, R36, R153, R10 ;  /* 0x00000099240ba224 */ /* 0x002fe200078e020a */
[----:B------:R-:W-:Y:S04]  /*2b60*/  BSSY B1, `(.L_x_65) ;  /* 0x0000006000017945 */ /* 0x000fe80003800000 */
[----:B------:R1:W-:Y:S01]  /*2b70*/  @!P2 STG.E.U8 desc[UR36][R4.64+0x18], R11 ;  /* 0x0000180b0400a986 */ /* 0x0003e2000c101124 */
[----:B------:R-:W-:Y:S05]  /*2b80*/  @P3 BRA `(.L_x_66) ;  /* 0x00000000000c3947 */ /* 0x000fea0003800000 */
[----:B------:R-:W1:Y:S02]  /*2b90*/  LDG.E.U8 R164, desc[UR36][R2.64+0x19] ;  /* 0x0000192402a47981 */ /* 0x000e64000c1e1100 */
[----:B-1----:R-:W-:-:S05]  /*2ba0*/  PRMT R11, R164, 0x8880, RZ ;  /* 0x00008880a40b7816 */ /* 0x002fca00000000ff */
[----:B------:R-:W-:-:S07]  /*2bb0*/  IMAD R10, R11, R152, RZ ;  /* 0x000000980b0a7224 */ /* 0x000fce00078e02ff */
.L_x_66:
[----:B------:R-:W-:Y:S05]  /*2bc0*/  BSYNC B1 ;  /* 0x0000000000017941 */ /* 0x000fea0003800000 */
.L_x_65:
[----:B------:R-:W-:Y:S01]  /*2bd0*/  @!P3 IMAD R37, R37, R153, R10 ;  /* 0x000000992525b224 */ /* 0x000fe200078e020a */
[----:B------:R-:W-:Y:S04]  /*2be0*/  BSSY B1, `(.L_x_67) ;  /* 0x0000006000017945 */ /* 0x000fe80003800000 */
[----:B------:R0:W-:Y:S01]  /*2bf0*/  @!P3 STG.E.U8 desc[UR36][R4.64+0x19], R37 ;  /* 0x000019250400b986 */ /* 0x0001e2000c101124 */
[----:B------:R-:W-:Y:S05]  /*2c00*/  @P4 BRA `(.L_x_68) ;  /* 0x00000000000c4947 */ /* 0x000fea0003800000 */
[----:B------:R-:W1:Y:S02]  /*2c10*/  LDG.E.U8 R164, desc[UR36][R8.64+0x18] ;  /* 0x0000182408a47981 */ /* 0x000e64000c1e1100 */
[----:B-1----:R-:W-:-:S05]  /*2c20*/  PRMT R11, R164, 0x8880, RZ ;  /* 0x00008880a40b7816 */ /* 0x002fca00000000ff */
[----:B------:R-:W-:-:S07]  /*2c30*/  IMAD R10, R11, R152, RZ ;  /* 0x000000980b0a7224 */ /* 0x000fce00078e02ff */
.L_x_68:
[----:B------:R-:W-:Y:S05]  /*2c40*/  BSYNC B1 ;  /* 0x0000000000017941 */ /* 0x000fea0003800000 */
.L_x_67:
        /* <DEDUP_REMOVED lines=10> */
.L_x_70:
[----:B------:R-:W-:Y:S05]  /*2cf0*/  BSYNC B1 ;  /* 0x0000000000017941 */ /* 0x000fea0003800000 */
.L_x_69:
[----:B------:R-:W-:Y:S01]  /*2d00*/  @!P2 IMAD R39, R39, R153, R10 ;  /* 0x000000992727a224 */ /* 0x000fe200078e020a */
[----:B------:R-:W-:Y:S04]  /*2d10*/  BSSY B1, `(.L_x_71) ;  /* 0x0000006000017945 */ /* 0x000fe80003800000 */
[----:B------:R0:W-:Y:S01]  /*2d20*/  @!P2 STG.E.U8 desc[UR36][R6.64+0x19], R39 ;  /* 0x000019270600a986 */ /* 0x0001e2000c101124 */
[----:B------:R-:W-:Y:S05]  /*2d30*/  @P3 BRA `(.L_x_72) ;  /* 0x00000000000c3947 */ /* 0x000fea0003800000 */
[----:B------:R-:W1:Y:S02]  /*2d40*/  LDG.E.U8 R164, desc[UR36][R2.64+0x20] ;  /* 0x0000202402a47981 */ /* 0x000e64000c1e1100 */
[----:B-1----:R-:W-:-:S05]  /*2d50*/  PRMT R11, R164, 0x8880, RZ ;  /* 0x00008880a40b7816 */ /* 0x002fca00000000ff */
[----:B------:R-:W-:-:S07]  /*2d60*/  IMAD R10, R11, R152, RZ ;  /* 0x000000980b0a7224 */ /* 0x000fce00078e02ff */
.L_x_72:
[----:B------:R-:W-:Y:S05]  /*2d70*/  BSYNC B1 ;  /* 0x0000000000017941 */ /* 0x000fea0003800000 */
.L_x_71:
[----:B-1----:R-:W-:Y:S01]  /*2d80*/  @!P3 IMAD R11, R40, R153, R10 ;  /* 0x00000099280bb224 */ /* 0x002fe200078e020a */
[----:B------:R-:W-:Y:S04]  /*2d90*/  BSSY B1, `(.L_x_73) ;  /* 0x0000006000017945 */ /* 0x000fe80003800000 */
[----:B------:R1:W-:Y:S01]  /*2da0*/  @!P3 STG.E.U8 desc[UR36][R4.64+0x20], R11 ;  /* 0x0000200b0400b986 */ /* 0x0003e2000c101124 */
[----:B------:R-:W-:Y:S05]  /*2db0*/  @P4 BRA `(.L_x_74) ;  /* 0x00000000000c4947 */ /* 0x000fea0003800000 */
[----:B------:R-:W1:Y:S02]  /*2dc0*/  LDG.E.U8 R164, desc[UR36][R2.64+0x21] ;  /* 0x0000212402a47981 */ /* 0x000e64000c1e1100 */
[----:B-1----:R-:W-:-:S05]  /*2dd0*/  PRMT R11, R164, 0x8880, RZ ;  /* 0x00008880a40b7816 */ /* 0x002fca00000000ff */
[----:B------:R-:W-:-:S07]  /*2de0*/  IMAD R10, R11, R152, RZ ;  /* 0x000000980b0a7224 */ /* 0x000fce00078e02ff */
.L_x_74:
[----:B------:R-:W-:Y:S05]  /*2df0*/  BSYNC B1 ;  /* 0x0000000000017941 */ /* 0x000fea0003800000 */
.L_x_73:
        /* <DEDUP_REMOVED lines=10> */
.L_x_76:
[----:B------:R-:W-:Y:S05]  /*2ea0*/  BSYNC B1 ;  /* 0x0000000000017941 */ /* 0x000fea0003800000 */
.L_x_75:
[----:B-1----:R-:W-:Y:S01]  /*2eb0*/  @!P2 IMAD R11, R42, R153, R10 ;  /* 0x000000992a0ba224 */ /* 0x002fe200078e020a */
[----:B------:R-:W-:Y:S04]  /*2ec0*/  BSSY B1, `(.L_x_77) ;  /* 0x0000006000017945 */ /* 0x000fe80003800000 */
[----:B------:R1:W-:Y:S01]  /*2ed0*/  @!P2 STG.E.U8 desc[UR36][R6.64+0x20], R11 ;  /* 0x0000200b0600a986 */ /* 0x0003e2000c101124 */
[----:B------:R-:W-:Y:S05]  /*2ee0*/  @P3 BRA `(.L_x_78) ;  /* 0x00000000000c3947 */ /* 0x000fea0003800000 */
[----:B------:R-:W1:Y:S02]  /*2ef0*/  LDG.E.U8 R164, desc[UR36][R8.64+0x21] ;  /* 0x0000212408a47981 */ /* 0x000e64000c1e1100 */
[----:B-1----:R-:W-:-:S05]  /*2f00*/  PRMT R11, R164, 0x8880, RZ ;  /* 0x00008880a40b7816 */ /* 0x002fca00000000ff */
[----:B------:R-:W-:-:S07]  /*2f10*/  IMAD R10, R11, R152, RZ ;  /* 0x000000980b0a7224 */ /* 0x000fce00078e02ff */
.L_x_78:
[----:B------:R-:W-:Y:S05]  /*2f20*/  BSYNC B1 ;  /* 0x0000000000017941 */ /* 0x000fea0003800000 */
.L_x_77:
[----:B------:R-:W-:Y:S01]  /*2f30*/  @!P3 IMAD R43, R43, R153, R10 ;  /* 0x000000992b2bb224 */ /* 0x000fe200078e020a */
[----:B------:R-:W-:Y:S04]  /*2f40*/  BSSY B1, `(.L_x_79) ;  /* 0x0000006000017945 */ /* 0x000fe80003800000 */
[----:B------:R0:W-:Y:S01]  /*2f50*/  @!P3 STG.E.U8 desc[UR36][R6.64+0x21], R43 ;  /* 0x0000212b0600b986 */ /* 0x0001e2000c101124 */
[----:B------:R-:W-:Y:S05]  /*2f60*/  @P4 BRA `(.L_x_80) ;  /* 0x00000000000c4947 */ /* 0x000fea0003800000 */
[----:B------:R-:W1:Y:S02]  /*2f70*/  LDG.E.U8 R164, desc[UR36][R2.64+0x28] ;  /* 0x0000282402a47981 */ /* 0x000e64000c1e1100 */
[----:B-1----:R-:W-:-:S05]  /*2f80*/  PRMT R11, R164, 0x8880, RZ ;  /* 0x00008880a40b7816 */ /* 0x002fca00000000ff */
[----:B------:R-:W-:-:S07]  /*2f90*/  IMAD R10, R11, R152, RZ ;  /* 0x000000980b0a7224 */ /* 0x000fce00078e02ff */
.L_x_80:
[----:B------:R-:W-:Y:S05]  /*2fa0*/  BSYNC B1 ;  /* 0x0000000000017941 */ /* 0x000fea0003800000 */
.L_x_79:
        /* <DEDUP_REMOVED lines=10> */
.L_x_82:
[----:B------:R-:W-:Y:S05]  /*3050*/  BSYNC B1 ;  /* 0x0000000000017941 */ /* 0x000fea0003800000 */
.L_x_81:
[----:B------:R-:W-:Y:S01]  /*3060*/  @!P2 IMAD R45, R45, R153, R10 ;  /* 0x000000992d2da224 */ /* 0x000fe200078e020a */
[----:B------:R-:W-:Y:S04]  /*3070*/  BSSY B1, `(.L_x_83) ;  /* 0x0000006000017945 */ /* 0x000fe80003800000 */
[----:B------:R0:W-:Y:S01]  /*3080*/  @!P2 STG.E.U8 desc[UR36][R4.64+0x29], R45 ;  /* 0x0000292d0400a986 */ /* 0x0001e2000c101124 */
[----:B------:R-:W-:Y:S05]  /*3090*/  @P3 BRA `(.L_x_84) ;  /* 0x00000000000c3947 */ /* 0x000fea0003800000 */
[----:B------:R-:W1:Y:S02]  /*30a0*/  LDG.E.U8 R164, desc[UR36][R8.64+0x28] ;  /* 0x0000282408a47981 */ /* 0x000e64000c1e1100 */
[----:B-1----:R-:W-:-:S05]  /*30b0*/  PRMT R11, R164, 0x8880, RZ ;  /* 0x00008880a40b7816 */ /* 0x002fca00000000ff */
[----:B------:R-:W-:-:S07]  /*30c0*/  IMAD R10, R11, R152, RZ ;  /* 0x000000980b0a7224 */ /* 0x000fce00078e02ff */
.L_x_84:
[----:B------:R-:W-:Y:S05]  /*30d0*/  BSYNC B1 ;  /* 0x0000000000017941 */ /* 0x000fea0003800000 */
.L_x_83:
[----:B-1----:R-:W-:Y:S01]  /*30e0*/  @!P3 IMAD R11, R46, R153, R10 ;  /* 0x000000992e0bb224 */ /* 0x002fe200078e020a */
[----:B------:R-:W-:Y:S04]  /*30f0*/  BSSY B1, `(.L_x_85) ;  /* 0x0000006000017945 */ /* 0x000fe80003800000 */
[----:B------:R1:W-:Y:S01]  /*3100*/  @!P3 STG.E.U8 desc[UR36][R6.64+0x28], R11 ;  /* 0x0000280b0600b986 */ /* 0x0003e2000c101124 */
[----:B------:R-:W-:Y:S05]  /*3110*/  @P4 BRA `(.L_x_86) ;  /* 0x00000000000c4947 */ /* 0x000fea0003800000 */
[----:B------:R-:W1:Y:S02]  /*3120*/  LDG.E.U8 R164, desc[UR36][R8.64+0x29] ;  /* 0x0000292408a47981 */ /* 0x000e64000c1e1100 */
[----:B-1----:R-:W-:-:S05]  /*3130*/  PRMT R11, R164, 0x8880, RZ ;  /* 0x00008880a40b7816 */ /* 0x002fca00000000ff */
[----:B------:R-:W-:-:S07]  /*3140*/  IMAD R10, R11, R152, RZ ;  /* 0x000000980b0a7224 */ /* 0x000fce00078e02ff */
.L_x_86:
[----:B------:R-:W-:Y:S05]  /*3150*/  BSYNC B1 ;  /* 0x0000000000017941 */ /* 0x000fea0003800000 */
.L_x_85:
        /* <DEDUP_REMOVED lines=10> */
.L_x_88:
[----:B------:R-:W-:Y:S05]  /*3200*/  BSYNC B1 ;  /* 0x0000000000017941 */ /* 0x000fea0003800000 */
.L_x_87:
[----:B-1----:R-:W-:Y:S01]  /*3210*/  @!P2 IMAD R11, R48, R153, R10 ;  /* 0x00000099300ba224 */ /* 0x002fe200078e020a */
[----:B------:R-:W-:Y:S04]  /*3220*/  BSSY B1, `(.L_x_89) ;  /* 0x0000006000017945 */ /* 0x000fe80003800000 */
[----:B------:R1:W-:Y:S01]  /*3230*/  @!P2 STG.E.U8 desc[UR36][R4.64+0x30], R11 ;  /* 0x0000300b0400a986 */ /* 0x0003e2000c101124 */
[----:B------:R-:W-:Y:S05]  /*3240*/  @P3 BRA `(.L_x_90) ;  /* 0x00000000000c3947 */ /* 0x000fea0003800000 */
[----:B------:R-:W1:Y:S02]  /*3250*/  LDG.E.U8 R164, desc[UR36][R2.64+0x31] ;  /* 0x0000312402a47981 */ /* 0x000e64000c1e1100 */
[----:B-1----:R-:W-:-:S05]  /*3260*/  PRMT R11, R164, 0x8880, RZ ;  /* 0x00008880a40b7816 */ /* 0x002fca00000000ff */
[----:B------:R-:W-:-:S07]  /*3270*/  IMAD R10, R11, R152, RZ ;  /* 0x000000980b0a7224 */ /* 0x000fce00078e02ff */
.L_x_90:
[----:B------:R-:W-:Y:S05]  /*3280*/  BSYNC B1 ;  /* 0x0000000000017941 */ /* 0x000fea0003800000 */
.L_x_89:
[----:B------:R-:W-:Y:S01]  /*3290*/  @!P3 IMAD R49, R49, R153, R10 ;  /* 0x000000993131b224 */ /* 0x000fe200078e020a */
[----:B------:R-:W-:Y:S04]  /*32a0*/  BSSY B1, `(.L_x_91) ;  /* 0x0000006000017945 */ /* 0x000fe80003800000 */
[----:B------:R0:W-:Y:S01]  /*32b0*/  @!P3 STG.E.U8 desc[UR36][R4.64+0x31], R49 ;  /* 0x000031310400b986 */ /* 0x0001e2000c101124 */
[----:B------:R-:W-:Y:S05]  /*32c0*/  @P4 BRA `(.L_x_92) ;  /* 0x00000000000c4947 */ /* 0x000fea0003800000 */
[----:B------:R-:W1:Y:S02]  /*32d0*/  LDG.E.U8 R164, desc[UR36][R8.64+0x30] ;  /* 0x0000302408a47981 */ /* 0x000e64000c1e1100 */
[----:B-1----:R-:W-:-:S05]  /*32e0*/  PRMT R11, R164, 0x8880, RZ ;  /* 0x00008880a40b7816 */ /* 0x002fca00000000ff */
[----:B------:R-:W-:-:S07]  /*32f0*/  IMAD R10, R11, R152, RZ ;  /* 0x000000980b0a7224 */ /* 0x000fce00078e02ff */
.L_x_92:
[----:B------:R-:W-:Y:S05]  /*3300*/  BSYNC B1 ;  /* 0x0000000000017941 */ /* 0x000fea0003800000 */
.L_x_91:
        /* <DEDUP_REMOVED lines=10> */
.L_x_94:
[----:B------:R-:W-:Y:S05]  /*33b0*/  BSYNC B1 ;  /* 0x0000000000017941 */ /* 0x000fea0003800000 */
.L_x_93:
[----:B------:R-:W-:Y:S01]  /*33c0*/  @!P2 IMAD R51, R51, R153, R10 ;  /* 0x000000993333a224 */ /* 0x000fe200078e020a */
[----:B------:R-:W-:Y:S04]  /*33d0*/  BSSY B1, `(.L_x_95) ;  /* 0x0000006000017945 */ /* 0x000fe80003800000 */
[----:B------:R0:W-:Y:S01]  /*33e0*/  @!P2 STG.E.U8 desc[UR36][R6.64+0x31], R51 ;  /* 0x000031330600a986 */ /* 0x0001e2000c101124 */
[----:B------:R-:W-:Y:S05]  /*33f0*/  @P3 BRA `(.L_x_96) ;  /* 0x00000000000c3947 */ /* 0x000fea0003800000 */
[----:B------:R-:W1:Y:S02]  /*3400*/  LDG.E.U8 R164, desc[UR36][R2.64+0x38] ;  /* 0x0000382402a47981 */ /* 0x000e64000c1e1100 */
[----:B-1----:R-:W-:-:S05]  /*3410*/  PRMT R11, R164, 0x8880, RZ ;  /* 0x00008880a40b7816 */ /* 0x002fca00000000ff */
[----:B------:R-:W-:-:S07]  /*3420*/  IMAD R10, R11, R152, RZ ;  /* 0x000000980b0a7224 */ /* 0x000fce00078e02ff */
.L_x_96:
[----:B------:R-:W-:Y:S05]  /*3430*/  BSYNC B1 ;  /* 0x0000000000017941 */ /* 0x000fea0003800000 */
.L_x_95:
[----:B-1----:R-:W-:Y:S01]  /*3440*/  @!P3 IMAD R11, R52, R153, R10 ;  /* 0x00000099340bb224 */ /* 0x002fe200078e020a */
[----:B------:R-:W-:Y:S04]  /*3450*/  BSSY B1, `(.L_x_97) ;  /* 0x0000006000017945 */ /* 0x000fe80003800000 */
[----:B------:R1:W-:Y:S01]  /*3460*/  @!P3 STG.E.U8 desc[UR36][R4.64+0x38], R11 ;  /* 0x0000380b0400b986 */ /* 0x0003e2000c101124 */
[----:B------:R-:W-:Y:S05]  /*3470*/  @P4 BRA `(.L_x_98) ;  /* 0x00000000000c4947 */ /* 0x000fea0003800000 */
[----:B------:R-:W1:Y:S02]  /*3480*/  LDG.E.U8 R164, desc[UR36][R2.64+0x39] ;  /* 0x0000392402a47981 */ /* 0x000e64000c1e1100 */
[----:B-1----:R-:W-:-:S05]  /*3490*/  PRMT R11, R164, 0x8880, RZ ;  /* 0x00008880a40b7816 */ /* 0x002fca00000000ff */
[----:B------:R-:W-:-:S07]  /*34a0*/  IMAD R10, R11, R152, RZ ;  /* 0x000000980b0a7224 */ /* 0x000fce00078e02ff */
.L_x_98:
[----:B------:R-:W-:Y:S05]  /*34b0*/  BSYNC B1 ;  /* 0x0000000000017941 */ /* 0x000fea0003800000 */
.L_x_97:
        /* <DEDUP_REMOVED lines=10> */
.L_x_100:
[----:B------:R-:W-:Y:S05]  /*3560*/  BSYNC B1 ;  /* 0x0000000000017941 */ /* 0x000fea0003800000 */
.L_x_99:
[----:B-1----:R-:W-:Y:S01]  /*3570*/  @!P2 IMAD R11, R54, R153, R10 ;  /* 0x00000099360ba224 */ /* 0x002fe200078e020a */
[----:B------:R-:W-:Y:S04]  /*3580*/  BSSY B1, `(.L_x_101) ;  /* 0x0000006000017945 */ /* 0x000fe80003800000 */
[----:B------:R1:W-:Y:S01]  /*3590*/  @!P2 STG.E.U8 desc[UR36][R6.64+0x38], R11 ;  /* 0x0000380b0600a986 */ /* 0x0003e2000c101124 */
[----:B------:R-:W-:Y:S05]  /*35a0*/  @P3 BRA `(.L_x_102) ;  /* 0x00000000000c3947 */ /* 0x000fea0003800000 */
[----:B------:R-:W1:Y:S02]  /*35b0*/  LDG.E.U8 R164, desc[UR36][R8.64+0x39] ;  /* 0x0000392408a47981 */ /* 0x000e64000c1e1100 */
[----:B-1----:R-:W-:-:S05]  /*35c0*/  PRMT R11, R164, 0x8880, RZ ;  /* 0x00008880a40b7816 */ /* 0x002fca00000000ff */
[----:B------:R-:W-:-:S07]  /*35d0*/  IMAD R10, R11, R152, RZ ;  /* 0x000000980b0a7224 */ /* 0x000fce00078e02ff */
.L_x_102:
[----:B------:R-:W-:Y:S05]  /*35e0*/  BSYNC B1 ;  /* 0x0000000000017941 */ /* 0x000fea0003800000 */
.L_x_101:
[----:B------:R-:W-:Y:S01]  /*35f0*/  @!P3 IMAD R55, R55, R153, R10 ;  /* 0x000000993737b224 */ /* 0x000fe200078e020a */
[----:B------:R-:W-:Y:S04]  /*3600*/  BSSY B1, `(.L_x_103) ;  /* 0x0000006000017945 */ /* 0x000fe80003800000 */
[----:B------:R0:W-:Y:S01]  /*3610*/  @!P3 STG.E.U8 desc[UR36][R6.64+0x39], R55 ;  /* 0x000039370600b986 */ /* 0x0001e2000c101124 */
[----:B------:R-:W-:Y:S05]  /*3620*/  @P4 BRA `(.L_x_104) ;  /* 0x00000000000c4947 */ /* 0x000fea0003800000 */
[----:B------:R-:W1:Y:S02]  /*3630*/  LDG.E.U8 R164, desc[UR36][R2.64+0x40] ;  /* 0x0000402402a47981 */ /* 0x000e64000c1e1100 */
[----:B-1----:R-:W-:-:S05]  /*3640*/  PRMT R11, R164, 0x8880, RZ ;  /* 0x00008880a40b7816 */ /* 0x002fca00000000ff */
[----:B------:R-:W-:-:S07]  /*3650*/  IMAD R10, R11, R152, RZ ;  /* 0x000000980b0a7224 */ /* 0x000fce00078e02ff */
.L_x_104:
[----:B------:R-:W-:Y:S05]  /*3660*/  BSYNC B1 ;  /* 0x0000000000017941 */ /* 0x000fea0003800000 */
.L_x_103:
        /* <DEDUP_REMOVED lines=10> */
.L_x_106:
[----:B------:R-:W-:Y:S05]  /*3710*/  BSYNC B1 ;  /* 0x0000000000017941 */ /* 0x000fea0003800000 */
.L_x_105:
[----:B------:R-:W-:Y:S01]  /*3720*/  @!P2 IMAD R57, R57, R153, R10 ;  /* 0x000000993939a224 */ /* 0x000fe200078e020a */
[----:B------:R-:W-:Y:S04]  /*3730*/  BSSY B1, `(.L_x_107) ;  /* 0x0000006000017945 */ /* 0x000fe80003800000 */
[----:B------:R0:W-:Y:S01]  /*3740*/  @!P2 STG.E.U8 desc[UR36][R4.64+0x41], R57 ;  /* 0x000041390400a986 */ /* 0x0001e2000c101124 */
[----:B------:R-:W-:Y:S05]  /*3750*/  @P3 BRA `(.L_x_108) ;  /* 0x00000000000c3947 */ /* 0x000fea0003800000 */
[----:B------:R-:W1:Y:S02]  /*3760*/  LDG.E.U8 R164, desc[UR36][R8.64+0x40] ;  /* 0x0000402408a47981 */ /* 0x000e64000c1e1100 */
[----:B-1----:R-:W-:-:S05]  /*3770*/  PRMT R11, R164, 0x8880, RZ ;  /* 0x00008880a40b7816 */ /* 0x002fca00000000ff */
[----:B------:R-:W-:-:S07]  /*3780*/  IMAD R10, R11, R152, RZ ;  /* 0x000000980b0a7224 */ /* 0x000fce00078e02ff */
.L_x_108:
[----:B------:R-:W-:Y:S05]  /*3790*/  BSYNC B1 ;  /* 0x0000000000017941 */ /* 0x000fea0003800000 */
.L_x_107:
[----:B-1----:R-:W-:Y:S01]  /*37a0*/  @!P3 IMAD R11, R58, R153, R10 ;  /* 0x000000993a0bb224 */ /* 0x002fe200078e020a */
[----:B------:R-:W-:Y:S04]  /*37b0*/  BSSY B1, `(.L_x_109) ;  /* 0x0000006000017945 */ /* 0x000fe80003800000 */
[----:B------:R1:W-:Y:S01]  /*37c0*/  @!P3 STG.E.U8 desc[UR36][R6.64+0x40], R11 ;  /* 0x0000400b0600b986 */ /* 0x0003e2000c101124 */
[----:B------:R-:W-:Y:S05]  /*37d0*/  @P4 BRA `(.L_x_110) ;  /* 0x00000000000c4947 */ /* 0x000fea0003800000 */
[----:B------:R-:W1:Y:S02]  /*37e0*/  LDG.E.U8 R164, desc[UR36][R8.64+0x41] ;  /* 0x0000412408a47981 */ /* 0x000e64000c1e1100 */
[----:B-1----:R-:W-:-:S05]  /*37f0*/  PRMT R11, R164, 0x8880, RZ ;  /* 0x00008880a40b7816 */ /* 0x002fca00000000ff */
[----:B------:R-:W-:-:S07]  /*3800*/  IMAD R10, R11, R152, RZ ;  /* 0x000000980b0a7224 */ /* 0x000fce00078e02ff */
.L_x_110:
[----:B------:R-:W-:Y:S05]  /*3810*/  BSYNC B1 ;  /* 0x0000000000017941 */ /* 0x000fea0003800000 */
.L_x_109:
        /* <DEDUP_REMOVED lines=10> */
.L_x_112:
[----:B------:R-:W-:Y:S05]  /*38c0*/  BSYNC B1 ;  /* 0x0000000000017941 */ /* 0x000fea0003800000 */
.L_x_111:
[----:B-1----:R-:W-:Y:S01]  /*38d0*/  @!P2 IMAD R11, R60, R153, R10 ;  /* 0x000000993c0ba224 */ /* 0x002fe200078e020a */
[----:B------:R-:W-:Y:S04]  /*38e0*/  BSSY B1, `(.L_x_113) ;  /* 0x0000006000017945 */ /* 0x000fe80003800000 */
[----:B------:R1:W-:Y:S01]  /*38f0*/  @!P2 STG.E.U8 desc[UR36][R4.64+0x48], R11 ;  /* 0x0000480b0400a986 */ /* 0x0003e2000c101124 */
[----:B------:R-:W-:Y:S05]  /*3900*/  @P3 BRA `(.L_x_114) ;  /* 0x00000000000c3947 */ /* 0x000fea0003800000 */
[----:B------:R-:W1:Y:S02]  /*3910*/  LDG.E.U8 R164, desc[UR36][R2.64+0x49] ;  /* 0x0000492402a47981 */ /* 0x000e64000c1e1100 */
[----:B-1----:R-:W-:-:S05]  /*3920*/  PRMT R11, R164, 0x8880, RZ ;  /* 0x00008880a40b7816 */ /* 0x002fca00000000ff */
[----:B------:R-:W-:-:S07]  /*3930*/  IMAD R10, R11, R152, RZ ;  /* 0x000000980b0a7224 */ /* 0x000fce00078e02ff */
.L_x_114:
[----:B------:R-:W-:Y:S05]  /*3940*/  BSYNC B1 ;  /* 0x0000000000017941 */ /* 0x000fea0003800000 */
.L_x_113:
[----:B------:R-:W-:Y:S01]  /*3950*/  @!P3 IMAD R61, R61, R153, R10 ;  /* 0x000000993d3db224 */ /* 0x000fe200078e020a */
[----:B------:R-:W-:Y:S04]  /*3960*/  BSSY B1, `(.L_x_115) ;  /* 0x0000006000017945 */ /* 0x000fe80003800000 */
[----:B------:R0:W-:Y:S01]  /*3970*/  @!P3 STG.E.U8 desc[UR36][R4.64+0x49], R61 ;  /* 0x0000493d0400b986 */ /* 0x0001e2000c101124 */
[----:B------:R-:W-:Y:S05]  /*3980*/  @P4 BRA `(.L_x_116) ;  /* 0x00000000000c4947 */ /* 0x000fea0003800000 */
[----:B------:R-:W1:Y:S02]  /*3990*/  LDG.E.U8 R164, desc[UR36][R8.64+0x48] ;  /* 0x0000482408a47981 */ /* 0x000e64000c1e1100 */
[----:B-1----:R-:W-:-:S05]  /*39a0*/  PRMT R11, R164, 0x8880, RZ ;  /* 0x00008880a40b7816 */ /* 0x002fca00000000ff */
[----:B------:R-:W-:-:S07]  /*39b0*/  IMAD R10, R11, R152, RZ ;  /* 0x000000980b0a7224 */ /* 0x000fce00078e02ff */
.L_x_116:
[----:B------:R-:W-:Y:S05]  /*39c0*/  BSYNC B1 ;  /* 0x0000000000017941 */ /* 0x000fea0003800000 */
.L_x_115:
        /* <DEDUP_REMOVED lines=10> */
.L_x_118:
[----:B------:R-:W-:Y:S05]  /*3a70*/  BSYNC B1 ;  /* 0x0000000000017941 */ /* 0x000fea0003800000 */
.L_x_117:
[----:B------:R-:W-:Y:S01]  /*3a80*/  @!P2 IMAD R63, R63, R153, R10 ;  /* 0x000000993f3fa224 */ /* 0x000fe200078e020a */
[----:B------:R-:W-:Y:S04]  /*3a90*/  BSSY B1, `(.L_x_119) ;  /* 0x0000006000017945 */ /* 0x000fe80003800000 */
[----:B------:R0:W-:Y:S01]  /*3aa0*/  @!P2 STG.E.U8 desc[UR36][R6.64+0x49], R63 ;  /* 0x0000493f0600a986 */ /* 0x0001e2000c101124 */
[----:B------:R-:W-:Y:S05]  /*3ab0*/  @P3 BRA `(.L_x_120) ;  /* 0x00000000000c3947 */ /* 0x000fea0003800000 */
[----:B------:R-:W1:Y:S02]  /*3ac0*/  LDG.E.U8 R164, desc[UR36][R2.64+0x50] ;  /* 0x0000502402a47981 */ /* 0x000e64000c1e1100 */
[----:B-1----:R-:W-:-:S05]  /*3ad0*/  PRMT R11, R164, 0x8880, RZ ;  /* 0x00008880a40b7816 */ /* 0x002fca00000000ff */
[----:B------:R-:W-:-:S07]  /*3ae0*/  IMAD R10, R11, R152, RZ ;  /* 0x000000980b0a7224 */ /* 0x000fce00078e02ff */
.L_x_120:
[----:B------:R-:W-:Y:S05]  /*3af0*/  BSYNC B1 ;  /* 0x0000000000017941 */ /* 0x000fea0003800000 */
.L_x_119:
[----:B-1----:R-:W-:Y:S01]  /*3b00*/  @!P3 IMAD R11, R64, R153, R10 ;  /* 0x00000099400bb224 */ /* 0x002fe200078e020a */
[----:B------:R-:W-:Y:S04]  /*3b10*/  BSSY B1, `(.L_x_121) ;  /* 0x0000006000017945 */ /* 0x000fe80003800000 */
[----:B------:R1:W-:Y:S01]  /*3b20*/  @!P3 STG.E.U8 desc[UR36][R4.64+0x50], R11 ;  /* 0x0000500b0400b986 */ /* 0x0003e2000c101124 */
[----:B------:R-:W-:Y:S05]  /*3b30*/  @P4 BRA `(.L_x_122) ;  /* 0x00000000000c4947 */ /* 0x000fea0003800000 */
[----:B------:R-:W1:Y:S02]  /*3b40*/  LDG.E.U8 R164, desc[UR36][R2.64+0x51] ;  /* 0x0000512402a47981 */ /* 0x000e64000c1e1100 */
[----:B-1----:R-:W-:-:S05]  /*3b50*/  PRMT R11, R164, 0x8880, RZ ;  /* 0x00008880a40b7816 */ /* 0x002fca00000000ff */
[----:B------:R-:W-:-:S07]  /*3b60*/  IMAD R10, R11, R152, RZ ;  /* 0x000000980b0a7224 */ /* 0x000fce00078e02ff */
.L_x_122:
[----:B------:R-:W-:Y:S05]  /*3b70*/  BSYNC B1 ;  /* 0x0000000000017941 */ /* 0x000fea0003800000 */
.L_x_121:
        /* <DEDUP_REMOVED lines=10> */
.L_x_124:
[----:B------:R-:W-:Y:S05]  /*3c20*/  BSYNC B1 ;  /* 0x0000000000017941 */ /* 0x000fea0003800000 */
.L_x_123:
[----:B-1----:R-:W-:Y:S01]  /*3c30*/  @!P2 IMAD R11, R66, R153, R10 ;  /* 0x00000099420ba224 */ /* 0x002fe200078e020a */
[----:B------:R-:W-:Y:S04]  /*3c40*/  BSSY B1, `(.L_x_125) ;  /* 0x0000006000017945 */ /* 0x000fe80003800000 */
[----:B------:R1:W-:Y:S01]  /*3c50*/  @!P2 STG.E.U8 desc[UR36][R6.64+0x50], R11 ;  /* 0x0000500b0600a986 */ /* 0x0003e2000c101124 */
[----:B------:R-:W-:Y:S05]  /*3c60*/  @P3 BRA `(.L_x_126) ;  /* 0x00000000000c3947 */ /* 0x000fea0003800000 */
[----:B------:R-:W1:Y:S02]  /*3c70*/  LDG.E.U8 R164, desc[UR36][R8.64+0x51] ;  /* 0x0000512408a47981 */ /* 0x000e64000c1e1100 */
[----:B-1----:R-:W-:-:S05]  /*3c80*/  PRMT R11, R164, 0x8880, RZ ;  /* 0x00008880a40b7816 */ /* 0x002fca00000000ff */
[----:B------:R-:W-:-:S07]  /*3c90*/  IMAD R10, R11, R152, RZ ;  /* 0x000000980b0a7224 */ /* 0x000fce00078e02ff */
.L_x_126:
[----:B------:R-:W-:Y:S05]  /*3ca0*/  BSYNC B1 ;  /* 0x0000000000017941 */ /* 0x000fea0003800000 */
.L_x_125:
[----:B------:R-:W-:Y:S01]  /*3cb0*/  @!P3 IMAD R67, R67, R153, R10 ;  /* 0x000000994343b224 */ /* 0x000fe200078e020a */
[----:B------:R-:W-:Y:S04]  /*3cc0*/  BSSY B1, `(.L_x_127) ;  /* 0x0000006000017945 */ /* 0x000fe80003800000 */
[----:B------:R0:W-:Y:S01]  /*3cd0*/  @!P3 STG.E.U8 desc[UR36][R6.64+0x51], R67 ;  /* 0x000051430600b986 */ /* 0x0001e2000c101124 */
[----:B------:R-:W-:Y:S05]  /*3ce0*/  @P4 BRA `(.L_x_128) ;  /* 0x00000000000c4947 */ /* 0x000fea0003800000 */
[----:B------:R-:W1:Y:S02]  /*3cf0*/  LDG.E.U8 R164, desc[UR36][R2.64+0x58] ;  /* 0x0000582402a47981 */ /* 0x000e64000c1e1100 */
[----:B-1----:R-:W-:-:S05]  /*3d00*/  PRMT R11, R164, 0x8880, RZ ;  /* 0x00008880a40b7816 */ /* 0x002fca00000000ff */
[----:B------:R-:W-:-:S07]  /*3d10*/  IMAD R10, R11, R152, RZ ;  /* 0x000000980b0a7224 */ /* 0x000fce00078e02ff */
.L_x_128:
[----:B------:R-:W-:Y:S05]  /*3d20*/  BSYNC B1 ;  /* 0x0000000000017941 */ /* 0x000fea0003800000 */
.L_x_127:
        /* <DEDUP_REMOVED lines=10> */
.L_x_130:
[----:B------:R-:W-:Y:S05]  /*3dd0*/  BSYNC B1 ;  /* 0x0000000000017941 */ /* 0x000fea0003800000 */
.L_x_129:
[----:B------:R-:W-:Y:S01]  /*3de0*/  @!P2 IMAD R69, R69, R153, R10 ;  /* 0x000000994545a224 */ /* 0x000fe200078e020a */
[----:B------:R-:W-:Y:S04]  /*3df0*/  BSSY B1, `(.L_x_131) ;  /* 0x0000006000017945 */ /* 0x000fe80003800000 */
[----:B------:R0:W-:Y:S01]  /*3e00*/  @!P2 STG.E.U8 desc[UR36][R4.64+0x59], R69 ;  /* 0x000059450400a986 */ /* 0x0001e2000c101124 */
[----:B------:R-:W-:Y:S05]  /*3e10*/  @P3 BRA `(.L_x_132) ;  /* 0x00000000000c3947 */ /* 0x000fea0003800000 */
[----:B------:R-:W1:Y:S02]  /*3e20*/  LDG.E.U8 R164, desc[UR36][R8.64+0x58] ;  /* 0x0000582408a47981 */ /* 0x000e64000c1e1100 */
[----:B-1----:R-:W-:-:S05]  /*3e30*/  PRMT R11, R164, 0x8880, RZ ;  /* 0x00008880a40b7816 */ /* 0x002fca00000000ff */
[----:B------:R-:W-:-:S07]  /*3e40*/  IMAD R10, R11, R152, RZ ;  /* 0x000000980b0a7224 */ /* 0x000fce00078e02ff */
.L_x_132:
[----:B------:R-:W-:Y:S05]  /*3e50*/  BSYNC B1 ;  /* 0x0000000000017941 */ /* 0x000fea0003800000 */
.L_x_131:
[----:B-1----:R-:W-:Y:S01]  /*3e60*/  @!P3 IMAD R11, R70, R153, R10 ;  /* 0x00000099460bb224 */ /* 0x002fe200078e020a */
[----:B------:R-:W-:Y:S04]  /*3e70*/  BSSY B1, `(.L_x_133) ;  /* 0x0000006000017945 */ /* 0x000fe80003800000 */
[----:B------:R1:W-:Y:S01]  /*3e80*/  @!P3 STG.E.U8 desc[UR36][R6.64+0x58], R11 ;  /* 0x0000580b0600b986 */ /* 0x0003e2000c101124 */
[----:B------:R-:W-:Y:S05]  /*3e90*/  @P4 BRA `(.L_x_134) ;  /* 0x00000000000c4947 */ /* 0x000fea0003800000 */
[----:B------:R-:W1:Y:S02]  /*3ea0*/  LDG.E.U8 R164, desc[UR36][R8.64+0x59] ;  /* 0x0000592408a47981 */ /* 0x000e64000c1e1100 */
[----:B-1----:R-:W-:-:S05]  /*3eb0*/  PRMT R11, R164, 0x8880, RZ ;  /* 0x00008880a40b7816 */ /* 0x002fca00000000ff */
[----:B------:R-:W-:-:S07]  /*3ec0*/  IMAD R10, R11, R152, RZ ;  /* 0x000000980b0a7224 */ /* 0x000fce00078e02ff */
.L_x_134:
[----:B------:R-:W-:Y:S05]  /*3ed0*/  BSYNC B1 ;  /* 0x0000000000017941 */ /* 0x000fea0003800000 */
.L_x_133:
        /* <DEDUP_REMOVED lines=10> */
.L_x_136:
[----:B------:R-:W-:Y:S05]  /*3f80*/  BSYNC B1 ;  /* 0x0000000000017941 */ /* 0x000fea0003800000 */
.L_x_135:
[----:B-1----:R-:W-:Y:S01]  /*3f90*/  @!P2 IMAD R11, R72, R153, R10 ;  /* 0x00000099480ba224 */ /* 0x002fe200078e020a */
[----:B------:R-:W-:Y:S04]  /*3fa0*/  BSSY B1, `(.L_x_137) ;  /* 0x0000006000017945 */ /* 0x000fe80003800000 */
[----:B------:R1:W-:Y:S01]  /*3fb0*/  @!P2 STG.E.U8 desc[UR36][R4.64+0x60], R11 ;  /* 0x0000600b0400a986 */ /* 0x0003e2000c101124 */
[----:B------:R-:W-:Y:S05]  /*3fc0*/  @P3 BRA `(.L_x_138) ;  /* 0x00000000000c3947 */ /* 0x000fea0003800000 */
[----:B------:R-:W1:Y:S02]  /*3fd0*/  LDG.E.U8 R164, desc[UR36][R2.64+0x61] ;  /* 0x0000612402a47981 */ /* 0x000e64000c1e1100 */
[----:B-1----:R-:W-:-:S05]  /*3fe0*/  PRMT R11, R164, 0x8880, RZ ;  /* 0x00008880a40b7816 */ /* 0x002fca00000000ff */
[----:B------:R-:W-:-:S07]  /*3ff0*/  IMAD R10, R11, R152, RZ ;  /* 0x000000980b0a7224 */ /* 0x000fce00078e02ff */
.L_x_138:
[----:B------:R-:W-:Y:S05]  /*4000*/  BSYNC B1 ;  /* 0x0000000000017941 */ /* 0x000fea0003800000 */
.L_x_137:
[----:B------:R-:W-:Y:S01]  /*4010*/  @!P3 IMAD R73, R73, R153, R10 ;  /* 0x000000994949b224 */ /* 0x000fe200078e020a */
[----:B------:R-:W-:Y:S04]  /*4020*/  BSSY B1, `(.L_x_139) ;  /* 0x0000006000017945 */ /* 0x000fe80003800000 */
[----:B------:R0:W-:Y:S01]  /*4030*/  @!P3 STG.E.U8 desc[UR36][R4.64+0x61], R73 ;  /* 0x000061490400b986 */ /* 0x0001e2000c101124 */
[----:B------:R-:W-:Y:S05]  /*4040*/  @P4 BRA `(.L_x_140) ;  /* 0x00000000000c4947 */ /* 0x000fea0003800000 */
[----:B------:R-:W1:Y:S02]  /*4050*/  LDG.E.U8 R164, desc[UR36][R8.64+0x60] ;  /* 0x0000602408a47981 */ /* 0x000e64000c1e1100 */
[----:B-1----:R-:W-:-:S05]  /*4060*/  PRMT R11, R164, 0x8880, RZ ;  /* 0x00008880a40b7816 */ /* 0x002fca00000000ff */
[----:B------:R-:W-:-:S07]  /*4070*/  IMAD R10, R11, R152, RZ ;  /* 0x000000980b0a7224 */ /* 0x000fce00078e02ff */
.L_x_140:
[----:B------:R-:W-:Y:S05]  /*4080*/  BSYNC B1 ;  /* 0x0000000000017941 */ /* 0x000fea0003800000 */
.L_x_139:
        /* <DEDUP_REMOVED lines=10> */
.L_x_142:
[----:B------:R-:W-:Y:S05]  /*4130*/  BSYNC B1 ;  /* 0x0000000000017941 */ /* 0x000fea0003800000 */
.L_x_141:
[----:B------:R-:W-:Y:S01]  /*4140*/  @!P2 IMAD R75, R75, R153, R10 ;  /* 0x000000994b4ba224 */ /* 0x000fe200078e020a */
[----:B------:R-:W-:Y:S04]  /*4150*/  BSSY B1, `(.L_x_143) ;  /* 0x0000006000017945 */ /* 0x000fe80003800000 */
[----:B------:R0:W-:Y:S01]  /*4160*/  @!P2 STG.E.U8 desc[UR36][R6.64+0x61], R75 ;  /* 0x0000614b0600a986 */ /* 0x0001e2000c101124 */
[----:B------:R-:W-:Y:S05]  /*4170*/  @P3 BRA `(.L_x_144) ;  /* 0x00000000000c3947 */ /* 0x000fea0003800000 */
[----:B------:R-:W1:Y:S02]  /*4180*/  LDG.E.U8 R164, desc[UR36][R2.64+0x68] ;  /* 0x0000682402a47981 */ /* 0x000e64000c1e1100 */
[----:B-1----:R-:W-:-:S05]  /*4190*/  PRMT R11, R164, 0x8880, RZ ;  /* 0x00008880a40b7816 */ /* 0x002fca00000000ff */
[----:B------:R-:W-:-:S07]  /*41a0*/  IMAD R10, R11, R152, RZ ;  /* 0x000000980b0a7224 */ /* 0x000fce00078e02ff */
.L_x_144:
[----:B------:R-:W-:Y:S05]  /*41b0*/  BSYNC B1 ;  /* 0x0000000000017941 */ /* 0x000fea0003800000 */
.L_x_143:
[----:B-1----:R-:W-:Y:S01]  /*41c0*/  @!P3 IMAD R11, R76, R153, R10 ;  /* 0x000000994c0bb224 */ /* 0x002fe200078e020a */
[----:B------:R-:W-:Y:S04]  /*41d0*/  BSSY B1, `(.L_x_145) ;  /* 0x0000006000017945 */ /* 0x000fe80003800000 */
[----:B------:R1:W-:Y:S01]  /*41e0*/  @!P3 STG.E.U8 desc[UR36][R4.64+0x68], R11 ;  /* 0x0000680b0400b986 */ /* 0x0003e2000c101124 */
[----:B------:R-:W-:Y:S05]  /*41f0*/  @P4 BRA `(.L_x_146) ;  /* 0x00000000000c4947 */ /* 0x000fea0003800000 */
[----:B------:R-:W1:Y:S02]  /*4200*/  LDG.E.U8 R164, desc[UR36][R2.64+0x69] ;  /* 0x0000692402a47981 */ /* 0x000e64000c1e1100 */
[----:B-1----:R-:W-:-:S05]  /*4210*/  PRMT R11, R164, 0x8880, RZ ;  /* 0x00008880a40b7816 */ /* 0x002fca00000000ff */
[----:B------:R-:W-:-:S07]  /*4220*/  IMAD R10, R11, R152, RZ ;  /* 0x000000980b0a7224 */ /* 0x000fce00078e02ff */
.L_x_146:
[----:B------:R-:W-:Y:S05]  /*4230*/  BSYNC B1 ;  /* 0x0000000000017941 */ /* 0x000fea0003800000 */
.L_x_145:
        /* <DEDUP_REMOVED lines=10> */
.L_x_148:
[----:B------:R-:W-:Y:S05]  /*42e0*/  BSYNC B1 ;  /* 0x0000000000017941 */ /* 0x000fea0003800000 */
.L_x_147:
[----:B-1----:R-:W-:Y:S01]  /*42f0*/  @!P2 IMAD R11, R78, R153, R10 ;  /* 0x000000994e0ba224 */ /* 0x002fe200078e020a */
[----:B------:R-:W-:Y:S04]  /*4300*/  BSSY B1, `(.L_x_149) ;  /* 0x0000006000017945 */ /* 0x000fe80003800000 */
[----:B------:R1:W-:Y:S01]  /*4310*/  @!P2 STG.E.U8 desc[UR36][R6.64+0x68], R11 ;  /* 0x0000680b0600a986 */ /* 0x0003e2000c101124 */
[----:B------:R-:W-:Y:S05]  /*4320*/  @P3 BRA `(.L_x_150) ;  /* 0x00000000000c3947 */ /* 0x000fea0003800000 */
[----:B------:R-:W1:Y:S02]  /*4330*/  LDG.E.U8 R164, desc[UR36][R8.64+0x69] ;  /* 0x0000692408a47981 */ /* 0x000e64000c1e1100 */
[----:B-1----:R-:W-:-:S05]  /*4340*/  PRMT R11, R164, 0x8880, RZ ;  /* 0x00008880a40b7816 */ /* 0x002fca00000000ff */
[----:B------:R-:W-:-:S07]  /*4350*/  IMAD R10, R11, R152, RZ ;  /* 0x000000980b0a7224 */ /* 0x000fce00078e02ff */
.L_x_150:
[----:B------:R-:W-:Y:S05]  /*4360*/  BSYNC B1 ;  /* 0x0000000000017941 */ /* 0x000fea0003800000 */
.L_x_149:
[----:B------:R-:W-:Y:S01]  /*4370*/  @!P3 IMAD R79, R79, R153, R10 ;  /* 0x000000994f4fb224 */ /* 0x000fe200078e020a */
[----:B------:R-:W-:Y:S04]  /*4380*/  BSSY B1, `(.L_x_151) ;  /* 0x0000006000017945 */ /* 0x000fe80003800000 */
[----:B------:R0:W-:Y:S01]  /*4390*/  @!P3 STG.E.U8 desc[UR36][R6.64+0x69], R79 ;  /* 0x0000694f0600b986 */ /* 0x0001e2000c101124 */
[----:B------:R-:W-:Y:S05]  /*43a0*/  @P4 BRA `(.L_x_152) ;  /* 0x00000000000c4947 */ /* 0x000fea0003800000 */
[----:B------:R-:W1:Y:S02]  /*43b0*/  LDG.E.U8 R164, desc[UR36][R2.64+0x70] ;  /* 0x0000702402a47981 */ /* 0x000e64000c1e1100 */
[----:B-1----:R-:W-:-:S05]  /*43c0*/  PRMT R11, R164, 0x8880, RZ ;  /* 0x00008880a40b7816 */ /* 0x002fca00000000ff */
[----:B------:R-:W-:-:S07]  /*43d0*/  IMAD R10, R11, R152, RZ ;  /* 0x000000980b0a7224 */ /* 0x000fce00078e02ff */
.L_x_152:
[----:B------:R-:W-:Y:S05]  /*43e0*/  BSYNC B1 ;  /* 0x0000000000017941 */ /* 0x000fea0003800000 */
.L_x_151:
        /* <DEDUP_REMOVED lines=10> */
.L_x_154:
[----:B------:R-:W-:Y:S05]  /*4490*/  BSYNC B1 ;  /* 0x0000000000017941 */ /* 0x000fea0003800000 */
.L_x_153:
[----:B------:R-:W-:Y:S01]  /*44a0*/  @!P2 IMAD R81, R81, R153, R10 ;  /* 0x000000995151a224 */ /* 0x000fe200078e020a */
[----:B------:R-:W-:Y:S04]  /*44b0*/  BSSY B1, `(.L_x_155) ;  /* 0x0000006000017945 */ /* 0x000fe80003800000 */
[----:B------:R0:W-:Y:S01]  /*44c0*/  @!P2 STG.E.U8 desc[UR36][R4.64+0x71], R81 ;  /* 0x000071510400a986 */ /* 0x0001e2000c101124 */
[----:B------:R-:W-:Y:S05]  /*44d0*/  @P3 BRA `(.L_x_156) ;  /* 0x00000000000c3947 */ /* 0x000fea0003800000 */
[----:B------:R-:W1:Y:S02]  /*44e0*/  LDG.E.U8 R164, desc[UR36][R8.64+0x70] ;  /* 0x0000702408a47981 */ /* 0x000e64000c1e1100 */
[----:B-1----:R-:W-:-:S05]  /*44f0*/  PRMT R11, R164, 0x8880, RZ ;  /* 0x00008880a40b7816 */ /* 0x002fca00000000ff */
[----:B------:R-:W-:-:S07]  /*4500*/  IMAD R10, R11, R152, RZ ;  /* 0x000000980b0a7224 */ /* 0x000fce00078e02ff */
.L_x_156:
[----:B------:R-:W-:Y:S05]  /*4510*/  BSYNC B1 ;  /* 0x0000000000017941 */ /* 0x000fea0003800000 */
.L_x_155:
[----:B-1----:R-:W-:Y:S01]  /*4520*/  @!P3 IMAD R11, R82, R153, R10 ;  /* 0x00000099520bb224 */ /* 0x002fe200078e020a */
[----:B------:R-:W-:Y:S04]  /*4530*/  BSSY B1, `(.L_x_157) ;  /* 0x0000006000017945 */ /* 0x000fe80003800000 */
[----:B------:R1:W-:Y:S01]  /*4540*/  @!P3 STG.E.U8 desc[UR36][R6.64+0x70], R11 ;  /* 0x0000700b0600b986 */ /* 0x0003e2000c101124 */
[----:B------:R-:W-:Y:S05]  /*4550*/  @P4 BRA `(.L_x_158) ;  /* 0x00000000000c4947 */ /* 0x000fea0003800000 */
[----:B------:R-:W1:Y:S02]  /*4560*/  LDG.E.U8 R164, desc[UR36][R8.64+0x71] ;  /* 0x0000712408a47981 */ /* 0x000e64000c1e1100 */
[----:B-1----:R-:W-:-:S05]  /*4570*/  PRMT R11, R164, 0x8880, RZ ;  /* 0x00008880a40b7816 */ /* 0x002fca00000000ff */
[----:B------:R-:W-:-:S07]  /*4580*/  IMAD R10, R11, R152, RZ ;  /* 0x000000980b0a7224 */ /* 0x000fce00078e02ff */
.L_x_158:
[----:B------:R-:W-:Y:S05]  /*4590*/  BSYNC B1 ;  /* 0x0000000000017941 */ /* 0x000fea0003800000 */
.L_x_157:
        /* <DEDUP_REMOVED lines=10> */
.L_x_160:
[----:B------:R-:W-:Y:S05]  /*4640*/  BSYNC B1 ;  /* 0x0000000000017941 */ /* 0x000fea0003800000 */
.L_x_159:
[----:B-1----:R-:W-:Y:S01]  /*4650*/  @!P2 IMAD R11, R84, R153, R10 ;  /* 0x00000099540ba224 */ /* 0x002fe200078e020a */
[----:B------:R-:W-:Y:S04]  /*4660*/  BSSY B1, `(.L_x_161) ;  /* 0x0000006000017945 */ /* 0x000fe80003800000 */
[----:B------:R1:W-:Y:S01]  /*4670*/  @!P2 STG.E.U8 desc[UR36][R4.64+0x78], R11 ;  /* 0x0000780b0400a986 */ /* 0x0003e2000c101124 */
[----:B------:R-:W-:Y:S05]  /*4680*/  @P3 BRA `(.L_x_162) ;  /* 0x00000000000c3947 */ /* 0x000fea0003800000 */
[----:B------:R-:W1:Y:S02]  /*4690*/  LDG.E.U8 R164, desc[UR36][R2.64+0x79] ;  /* 0x0000792402a47981 */ /* 0x000e64000c1e1100 */
[----:B-1----:R-:W-:-:S05]  /*46a0*/  PRMT R11, R164, 0x8880, RZ ;  /* 0x00008880a40b7816 */ /* 0x002fca00000000ff */
[----:B------:R-:W-:-:S07]  /*46b0*/  IMAD R10, R11, R152, RZ ;  /* 0x000000980b0a7224 */ /* 0x000fce00078e02ff */
.L_x_162:
[----:B------:R-:W-:Y:S05]  /*46c0*/  BSYNC B1 ;  /* 0x0000000000017941 */ /* 0x000fea0003800000 */
.L_x_161:
[----:B------:R-:W-:Y:S01]  /*46d0*/  @!P3 IMAD R85, R85, R153, R10 ;  /* 0x000000995555b224 */ /* 0x000fe200078e020a */
[----:B------:R-:W-:Y:S04]  /*46e0*/  BSSY B1, `(.L_x_163) ;  /* 0x0000006000017945 */ /* 0x000fe80003800000 */
[----:B------:R0:W-:Y:S01]  /*46f0*/  @!P3 STG.E.U8 desc[UR36][R4.64+0x79], R85 ;  /* 0x000079550400b986 */ /* 0x0001e2000c101124 */
[----:B------:R-:W-:Y:S05]  /*4700*/  @P4 BRA `(.L_x_164) ;  /* 0x00000000000c4947 */ /* 0x000fea0003800000 */
[----:B------:R-:W1:Y:S02]  /*4710*/  LDG.E.U8 R164, desc[UR36][R8.64+0x78] ;  /* 0x0000782408a47981 */ /* 0x000e64000c1e1100 */
[----:B-1----:R-:W-:-:S05]  /*4720*/  PRMT R11, R164, 0x8880, RZ ;  /* 0x00008880a40b7816 */ /* 0x002fca00000000ff */
[----:B------:R-:W-:-:S07]  /*4730*/  IMAD R10, R11, R152, RZ ;  /* 0x000000980b0a7224 */ /* 0x000fce00078e02ff */
.L_x_164:
[----:B------:R-:W-:Y:S05]  /*4740*/  BSYNC B1 ;  /* 0x0000000000017941 */ /* 0x000fea0003800000 */
.L_x_163:
        /* <DEDUP_REMOVED lines=10> */
.L_x_166:
[----:B------:R-:W-:Y:S05]  /*47f0*/  BSYNC B1 ;  /* 0x0000000000017941 */ /* 0x000fea0003800000 */
.L_x_165:
[----:B------:R-:W-:Y:S01]  /*4800*/  @!P2 IMAD R87, R87, R153, R10 ;  /* 0x000000995757a224 */ /* 0x000fe200078e020a */
[----:B------:R-:W-:Y:S04]  /*4810*/  BSSY B1, `(.L_x_167) ;  /* 0x0000006000017945 */ /* 0x000fe80003800000 */
[----:B------:R0:W-:Y:S01]  /*4820*/  @!P2 STG.E.U8 desc[UR36][R6.64+0x79], R87 ;  /* 0x000079570600a986 */ /* 0x0001e2000c101124 */
[----:B------:R-:W-:Y:S05]  /*4830*/  @P3 BRA `(.L_x_168) ;  /* 0x00000000000c3947 */ /* 0x000fea0003800000 */
[----:B------:R-:W1:Y:S02]  /*4840*/  LDG.E.U8 R164, desc[UR36][R2.64+0x80] ;  /* 0x0000802402a47981 */ /* 0x000e64000c1e1100 */
[----:B-1----:R-:W-:-:S05]  /*4850*/  PRMT R11, R164, 0x8880, RZ ;  /* 0x00008880a40b7816 */ /* 0x002fca00000000ff */
[----:B------:R-:W-:-:S07]  /*4860*/  IMAD R10, R11, R152, RZ ;  /* 0x000000980b0a7224 */ /* 0x000fce00078e02ff */
.L_x_168:
[----:B------:R-:W-:Y:S05]  /*4870*/  BSYNC B1 ;  /* 0x0000000000017941 */ /* 0x000fea0003800000 */
.L_x_167:
[----:B-1----:R-:W-:Y:S01]  /*4880*/  @!P3 IMAD R11, R88, R153, R10 ;  /* 0x00000099580bb224 */ /* 0x002fe200078e020a */
[----:B------:R-:W-:Y:S04]  /*4890*/  BSSY B1, `(.L_x_169) ;  /* 0x0000006000017945 */ /* 0x000fe80003800000 */
[----:B------:R1:W-:Y:S01]  /*48a0*/  @!P3 STG.E.U8 desc[UR36][R4.64+0x80], R11 ;  /* 0x0000800b0400b986 */ /* 0x0003e2000c101124 */
[----:B------:R-:W-:Y:S05]  /*48b0*/  @P4 BRA `(.L_x_170) ;  /* 0x00000000000c4947 */ /* 0x000fea0003800000 */
[----:B------:R-:W1:Y:S02]  /*48c0*/  LDG.E.U8 R164, desc[UR36][R2.64+0x81] ;  /* 0x0000812402a47981 */ /* 0x000e64000c1e1100 */
[----:B-1----:R-:W-:-:S05]  /*48d0*/  PRMT R11, R164, 0x8880, RZ ;  /* 0x00008880a40b7816 */ /* 0x002fca00000000ff */
[----:B------:R-:W-:-:S07]  /*48e0*/  IMAD R10, R11, R152, RZ ;  /* 0x000000980b0a7224 */ /* 0x000fce00078e02ff */
.L_x_170:
[----:B------:R-:W-:Y:S05]  /*48f0*/  BSYNC B1 ;  /* 0x0000000000017941 */ /* 0x000fea0003800000 */
.L_x_169:
        /* <DEDUP_REMOVED lines=10> */
.L_x_172:
[----:B------:R-:W-:Y:S05]  /*49a0*/  BSYNC B1 ;  /* 0x0000000000017941 */ /* 0x000fea0003800000 */
.L_x_171:
[----:B-1----:R-:W-:Y:S01]  /*49b0*/  @!P2 IMAD R11, R90, R153, R10 ;  /* 0x000000995a0ba224 */ /* 0x002fe200078e020a */
[----:B------:R-:W-:Y:S04]  /*49c0*/  BSSY B1, `(.L_x_173) ;  /* 0x0000006000017945 */ /* 0x000fe80003800000 */
[----:B------:R1:W-:Y:S01]  /*49d0*/  @!P2 STG.E.U8 desc[UR36][R6.64+0x80], R11 ;  /* 0x0000800b0600a986 */ /* 0x0003e2000c101124 */
[----:B------:R-:W-:Y:S05]  /*49e0*/  @P3 BRA `(.L_x_174) ;  /* 0x00000000000c3947 */ /* 0x000fea0003800000 */
[----:B------:R-:W1:Y:S02]  /*49f0*/  LDG.E.U8 R164, desc[UR36][R8.64+0x81] ;  /* 0x0000812408a47981 */ /* 0x000e64000c1e1100 */
[----:B-1----:R-:W-:-:S05]  /*4a00*/  PRMT R11, R164, 0x8880, RZ ;  /* 0x00008880a40b7816 */ /* 0x002fca00000000ff */
[----:B------:R-:W-:-:S07]  /*4a10*/  IMAD R10, R11, R152, RZ ;  /* 0x000000980b0a7224 */ /* 0x000fce00078e02ff */
.L_x_174:
[----:B------:R-:W-:Y:S05]  /*4a20*/  BSYNC B1 ;  /* 0x0000000000017941 */ /* 0x000fea0003800000 */
.L_x_173:
[----:B------:R-:W-:Y:S01]  /*4a30*/  @!P3 IMAD R91, R91, R153, R10 ;  /* 0x000000995b5bb224 */ /* 0x000fe200078e020a */
[----:B------:R-:W-:Y:S04]  /*4a40*/  BSSY B1, `(.L_x_175) ;  /* 0x0000006000017945 */ /* 0x000fe80003800000 */
[----:B------:R0:W-:Y:S01]  /*4a50*/  @!P3 STG.E.U8 desc[UR36][R6.64+0x81], R91 ;  /* 0x0000815b0600b986 */ /* 0x0001e2000c101124 */
[----:B------:R-:W-:Y:S05]  /*4a60*/  @P4 BRA `(.L_x_176) ;  /* 0x00000000000c4947 */ /* 0x000fea0003800000 */
[----:B------:R-:W1:Y:S02]  /*4a70*/  LDG.E.U8 R164, desc[UR36][R2.64+0x88] ;  /* 0x0000882402a47981 */ /* 0x000e64000c1e1100 */
[----:B-1----:R-:W-:-:S05]  /*4a80*/  PRMT R11, R164, 0x8880, RZ ;  /* 0x00008880a40b7816 */ /* 0x002fca00000000ff */
[----:B------:R-:W-:-:S07]  /*4a90*/  IMAD R10, R11, R152, RZ ;  /* 0x000000980b0a7224 */ /* 0x000fce00078e02ff */
.L_x_176:
[----:B------:R-:W-:Y:S05]  /*4aa0*/  BSYNC B1 ;  /* 0x0000000000017941 */ /* 0x000fea0003800000 */
.L_x_175:
        /* <DEDUP_REMOVED lines=10> */
.L_x_178:
[----:B------:R-:W-:Y:S05]  /*4b50*/  BSYNC B1 ;  /* 0x0000000000017941 */ /* 0x000fea0003800000 */
.L_x_177:
[----:B------:R-:W-:Y:S01]  /*4b60*/  @!P2 IMAD R93, R93, R153, R10 ;  /* 0x000000995d5da224 */ /* 0x000fe200078e020a */
[----:B------:R-:W-:Y:S04]  /*4b70*/  BSSY B1, `(.L_x_179) ;  /* 0x0000006000017945 */ /* 0x000fe80003800000 */
[----:B------:R0:W-:Y:S01]  /*4b80*/  @!P2 STG.E.U8 desc[UR36][R4.64+0x89], R93 ;  /* 0x0000895d0400a986 */ /* 0x0001e2000c101124 */
[----:B------:R-:W-:Y:S05]  /*4b90*/  @P3 BRA `(.L_x_180) ;  /* 0x00000000000c3947 */ /* 0x000fea0003800000 */
[----:B------:R-:W1:Y:S02]  /*4ba0*/  LDG.E.U8 R164, desc[UR36][R8.64+0x88] ;  /* 0x0000882408a47981 */ /* 0x000e64000c1e1100 */
[----:B-1----:R-:W-:-:S05]  /*4bb0*/  PRMT R11, R164, 0x8880, RZ ;  /* 0x00008880a40b7816 */ /* 0x002fca00000000ff */
[----:B------:R-:W-:-:S07]  /*4bc0*/  IMAD R10, R11, R152, RZ ;  /* 0x000000980b0a7224 */ /* 0x000fce00078e02ff */
.L_x_180:
[----:B------:R-:W-:Y:S05]  /*4bd0*/  BSYNC B1 ;  /* 0x0000000000017941 */ /* 0x000fea0003800000 */
.L_x_179:
[----:B-1----:R-:W-:Y:S01]  /*4be0*/  @!P3 IMAD R11, R94, R153, R10 ;  /* 0x000000995e0bb224 */ /* 0x002fe200078e020a */
[----:B------:R-:W-:Y:S04]  /*4bf0*/  BSSY B1, `(.L_x_181) ;  /* 0x0000006000017945 */ /* 0x000fe80003800000 */
[----:B------:R1:W-:Y:S01]  /*4c00*/  @!P3 STG.E.U8 desc[UR36][R6.64+0x88], R11 ;  /* 0x0000880b0600b986 */ /* 0x0003e2000c101124 */
[----:B------:R-:W-:Y:S05]  /*4c10*/  @P4 BRA `(.L_x_182) ;  /* 0x00000000000c4947 */ /* 0x000fea0003800000 */
[----:B------:R-:W1:Y:S02]  /*4c20*/  LDG.E.U8 R164, desc[UR36][R8.64+0x89] ;  /* 0x0000892408a47981 */ /* 0x000e64000c1e1100 */
[----:B-1----:R-:W-:-:S05]  /*4c30*/  PRMT R11, R164, 0x8880, RZ ;  /* 0x00008880a40b7816 */ /* 0x002fca00000000ff */
[----:B------:R-:W-:-:S07]  /*4c40*/  IMAD R10, R11, R152, RZ ;  /* 0x000000980b0a7224 */ /* 0x000fce00078e02ff */
.L_x_182:
[----:B------:R-:W-:Y:S05]  /*4c50*/  BSYNC B1 ;  /* 0x0000000000017941 */ /* 0x000fea0003800000 */
.L_x_181:
        /* <DEDUP_REMOVED lines=10> */
.L_x_184:
[----:B------:R-:W-:Y:S05]  /*4d00*/  BSYNC B1 ;  /* 0x0000000000017941 */ /* 0x000fea0003800000 */
.L_x_183:
[----:B-1----:R-:W-:Y:S01]  /*4d10*/  @!P2 IMAD R11, R96, R153, R10 ;  /* 0x00000099600ba224 */ /* 0x002fe200078e020a */
[----:B------:R-:W-:Y:S04]  /*4d20*/  BSSY B1, `(.L_x_185) ;  /* 0x0000006000017945 */ /* 0x000fe80003800000 */
[----:B------:R1:W-:Y:S01]  /*4d30*/  @!P2 STG.E.U8 desc[UR36][R4.64+0x90], R11 ;  /* 0x0000900b0400a986 */ /* 0x0003e2000c101124 */
[----:B------:R-:W-:Y:S05]  /*4d40*/  @P3 BRA `(.L_x_186) ;  /* 0x00000000000c3947 */ /* 0x000fea0003800000 */
[----:B------:R-:W1:Y:S02]  /*4d50*/  LDG.E.U8 R164, desc[UR36][R2.64+0x91] ;  /* 0x0000912402a47981 */ /* 0x000e64000c1e1100 */
[----:B-1----:R-:W-:-:S05]  /*4d60*/  PRMT R11, R164, 0x8880, RZ ;  /* 0x00008880a40b7816 */ /* 0x002fca00000000ff */
[----:B------:R-:W-:-:S07]  /*4d70*/  IMAD R10, R11, R152, RZ ;  /* 0x000000980b0a7224 */ /* 0x000fce00078e02ff */
.L_x_186:
[----:B------:R-:W-:Y:S05]  /*4d80*/  BSYNC B1 ;  /* 0x0000000000017941 */ /* 0x000fea0003800000 */
.L_x_185:
[----:B------:R-:W-:Y:S01]  /*4d90*/  @!P3 IMAD R97, R97, R153, R10 ;  /* 0x000000996161b224 */ /* 0x000fe200078e020a */
[----:B------:R-:W-:Y:S04]  /*4da0*/  BSSY B1, `(.L_x_187) ;  /* 0x0000006000017945 */ /* 0x000fe80003800000 */
[----:B------:R0:W-:Y:S01]  /*4db0*/  @!P3 STG.E.U8 desc[UR36][R4.64+0x91], R97 ;  /* 0x000091610400b986 */ /* 0x0001e2000c101124 */
[----:B------:R-:W-:Y:S05]  /*4dc0*/  @P4 BRA `(.L_x_188) ;  /* 0x00000000000c4947 */ /* 0x000fea0003800000 */
[----:B------:R-:W1:Y:S02]  /*4dd0*/  LDG.E.U8 R164, desc[UR36][R8.64+0x90] ;  /* 0x0000902408a47981 */ /* 0x000e64000c1e1100 */
[----:B-1----:R-:W-:-:S05]  /*4de0*/  PRMT R11, R164, 0x8880, RZ ;  /* 0x00008880a40b7816 */ /* 0x002fca00000000ff */
[----:B------:R-:W-:-:S07]  /*4df0*/  IMAD R10, R11, R152, RZ ;  /* 0x000000980b0a7224 */ /* 0x000fce00078e02ff */
.L_x_188:
[----:B------:R-:W-:Y:S05]  /*4e00*/  BSYNC B1 ;  /* 0x0000000000017941 */ /* 0x000fea0003800000 */
.L_x_187:
        /* <DEDUP_REMOVED lines=10> */
.L_x_190:
[----:B------:R-:W-:Y:S05]  /*4eb0*/  BSYNC B1 ;  /* 0x0000000000017941 */ /* 0x000fea0003800000 */
.L_x_189:
[----:B------:R-:W-:Y:S01]  /*4ec0*/  @!P2 IMAD R99, R99, R153, R10 ;  /* 0x000000996363a224 */ /* 0x000fe200078e020a */
[----:B------:R-:W-:Y:S04]  /*4ed0*/  BSSY B1, `(.L_x_191) ;  /* 0x0000006000017945 */ /* 0x000fe80003800000 */
[----:B------:R0:W-:Y:S01]  /*4ee0*/  @!P2 STG.E.U8 desc[UR36][R6.64+0x91], R99 ;  /* 0x000091630600a986 */ /* 0x0001e2000c101124 */
[----:B------:R-:W-:Y:S05]  /*4ef0*/  @P3 BRA `(.L_x_192) ;  /* 0x00000000000c3947 */ /* 0x000fea0003800000 */
[----:B------:R-:W1:Y:S02]  /*4f00*/  LDG.E.U8 R164, desc[UR36][R2.64+0x98] ;  /* 0x0000982402a47981 */ /* 0x000e64000c1e1100 */
[----:B-1----:R-:W-:-:S05]  /*4f10*/  PRMT R11, R164, 0x8880, RZ ;  /* 0x00008880a40b7816 */ /* 0x002fca00000000ff */
[----:B------:R-:W-:-:S07]  /*4f20*/  IMAD R10, R11, R152, RZ ;  /* 0x000000980b0a7224 */ /* 0x000fce00078e02ff */
.L_x_192:
[----:B------:R-:W-:Y:S05]  /*4f30*/  BSYNC B1 ;  /* 0x0000000000017941 */ /* 0x000fea0003800000 */
.L_x_191:
[----:B-1----:R-:W-:Y:S01]  /*4f40*/  @!P3 IMAD R11, R100, R153, R10 ;  /* 0x00000099640bb224 */ /* 0x002fe200078e020a */
[----:B------:R-:W-:Y:S04]  /*4f50*/  BSSY B1, `(.L_x_193) ;  /* 0x0000006000017945 */ /* 0x000fe80003800000 */
[----:B------:R1:W-:Y:S01]  /*4f60*/  @!P3 STG.E.U8 desc[UR36][R4.64+0x98], R11 ;  /* 0x0000980b0400b986 */ /* 0x0003e2000c101124 */
[----:B------:R-:W-:Y:S05]  /*4f70*/  @P4 BRA `(.L_x_194) ;  /* 0x00000000000c4947 */ /* 0x000fea0003800000 */
[----:B------:R-:W1:Y:S02]  /*4f80*/  LDG.E.U8 R164, desc[UR36][R2.64+0x99] ;  /* 0x0000992402a47981 */ /* 0x000e64000c1e1100 */
[----:B-1----:R-:W-:-:S05]  /*4f90*/  PRMT R11, R164, 0x8880, RZ ;  /* 0x00008880a40b7816 */ /* 0x002fca00000000ff */
[----:B------:R-:W-:-:S07]  /*4fa0*/  IMAD R10, R11, R152, RZ ;  /* 0x000000980b0a7224 */ /* 0x000fce00078e02ff */
.L_x_194:
[----:B------:R-:W-:Y:S05]  /*4fb0*/  BSYNC B1 ;  /* 0x0000000000017941 */ /* 0x000fea0003800000 */
.L_x_193:
        /* <DEDUP_REMOVED lines=10> */
.L_x_196:
[----:B------:R-:W-:Y:S05]  /*5060*/  BSYNC B1 ;  /* 0x0000000000017941 */ /* 0x000fea0003800000 */
.L_x_195:
[----:B-1----:R-:W-:Y:S01]  /*5070*/  @!P2 IMAD R11, R102, R153, R10 ;  /* 0x00000099660ba224 */ /* 0x002fe200078e020a */
[----:B------:R-:W-:Y:S04]  /*5080*/  BSSY B1, `(.L_x_197) ;  /* 0x0000006000017945 */ /* 0x000fe80003800000 */
[----:B------:R1:W-:Y:S01]  /*5090*/  @!P2 STG.E.U8 desc[UR36][R6.64+0x98], R11 ;  /* 0x0000980b0600a986 */ /* 0x0003e2000c101124 */
[----:B------:R-:W-:Y:S05]  /*50a0*/  @P3 BRA `(.L_x_198) ;  /* 0x00000000000c3947 */ /* 0x000fea0003800000 */
[----:B------:R-:W1:Y:S02]  /*50b0*/  LDG.E.U8 R164, desc[UR36][R8.64+0x99] ;  /* 0x0000992408a47981 */ /* 0x000e64000c1e1100 */
[----:B-1----:R-:W-:-:S05]  /*50c0*/  PRMT R11, R164, 0x8880, RZ ;  /* 0x00008880a40b7816 */ /* 0x002fca00000000ff */
[----:B------:R-:W-:-:S07]  /*50d0*/  IMAD R10, R11, R152, RZ ;  /* 0x000000980b0a7224 */ /* 0x000fce00078e02ff */
.L_x_198:
[----:B------:R-:W-:Y:S05]  /*50e0*/  BSYNC B1 ;  /* 0x0000000000017941 */ /* 0x000fea0003800000 */
.L_x_197:
[----:B------:R-:W-:Y:S01]  /*50f0*/  @!P3 IMAD R103, R103, R153, R10 ;  /* 0x000000996767b224 */ /* 0x000fe200078e020a */
[----:B------:R-:W-:Y:S04]  /*5100*/  BSSY B1, `(.L_x_199) ;  /* 0x0000006000017945 */ /* 0x000fe80003800000 */
[----:B------:R0:W-:Y:S01]  /*5110*/  @!P3 STG.E.U8 desc[UR36][R6.64+0x99], R103 ;  /* 0x000099670600b986 */ /* 0x0001e2000c101124 */
[----:B------:R-:W-:Y:S05]  /*5120*/  @P4 BRA `(.L_x_200) ;  /* 0x00000000000c4947 */ /* 0x000fea0003800000 */
[----:B------:R-:W1:Y:S02]  /*5130*/  LDG.E.U8 R164, desc[UR36][R2.64+0xa0] ;  /* 0x0000a02402a47981 */ /* 0x000e64000c1e1100 */
[----:B-1----:R-:W-:-:S05]  /*5140*/  PRMT R11, R164, 0x8880, RZ ;  /* 0x00008880a40b7816 */ /* 0x002fca00000000ff */
[----:B------:R-:W-:-:S07]  /*5150*/  IMAD R10, R11, R152, RZ ;  /* 0x000000980b0a7224 */ /* 0x000fce00078e02ff */
.L_x_200:
[----:B------:R-:W-:Y:S05]  /*5160*/  BSYNC B1 ;  /* 0x0000000000017941 */ /* 0x000fea0003800000 */
.L_x_199:
        /* <DEDUP_REMOVED lines=10> */
.L_x_202:
[----:B------:R-:W-:Y:S05]  /*5210*/  BSYNC B1 ;  /* 0x0000000000017941 */ /* 0x000fea0003800000 */
.L_x_201:
[----:B------:R-:W-:Y:S01]  /*5220*/  @!P2 IMAD R105, R105, R153, R10 ;  /* 0x000000996969a224 */ /* 0x000fe200078e020a */
[----:B------:R-:W-:Y:S04]  /*5230*/  BSSY B1, `(.L_x_203) ;  /* 0x0000006000017945 */ /* 0x000fe80003800000 */
[----:B------:R0:W-:Y:S01]  /*5240*/  @!P2 STG.E.U8 desc[UR36][R4.64+0xa1], R105 ;  /* 0x0000a1690400a986 */ /* 0x0001e2000c101124 */
[----:B------:R-:W-:Y:S05]  /*5250*/  @P3 BRA `(.L_x_204) ;  /* 0x00000000000c3947 */ /* 0x000fea0003800000 */
[----:B------:R-:W1:Y:S02]  /*5260*/  LDG.E.U8 R164, desc[UR36][R8.64+0xa0] ;  /* 0x0000a02408a47981 */ /* 0x000e64000c1e1100 */
[----:B-1----:R-:W-:-:S05]  /*5270*/  PRMT R11, R164, 0x8880, RZ ;  /* 0x00008880a40b7816 */ /* 0x002fca00000000ff */
[----:B------:R-:W-:-:S07]  /*5280*/  IMAD R10, R11, R152, RZ ;  /* 0x000000980b0a7224 */ /* 0x000fce00078e02ff */
.L_x_204:
[----:B------:R-:W-:Y:S05]  /*5290*/  BSYNC B1 ;  /* 0x0000000000017941 */ /* 0x000fea0003800000 */
.L_x_203:
[----:B-1----:R-:W-:Y:S01]  /*52a0*/  @!P3 IMAD R11, R106, R153, R10 ;  /* 0x000000996a0bb224 */ /* 0x002fe200078e020a */
[----:B------:R-:W-:Y:S04]  /*52b0*/  BSSY B1, `(.L_x_205) ;  /* 0x0000006000017945 */ /* 0x000fe80003800000 */
[----:B------:R1:W-:Y:S01]  /*52c0*/  @!P3 STG.E.U8 desc[UR36][R6.64+0xa0], R11 ;  /* 0x0000a00b0600b986 */ /* 0x0003e2000c101124 */
[----:B------:R-:W-:Y:S05]  /*52d0*/  @P4 BRA `(.L_x_206) ;  /* 0x00000000000c4947 */ /* 0x000fea0003800000 */
[----:B------:R-:W1:Y:S02]  /*52e0*/  LDG.E.U8 R164, desc[UR36][R8.64+0xa1] ;  /* 0x0000a12408a47981 */ /* 0x000e64000c1e1100 */
[----:B-1----:R-:W-:-:S05]  /*52f0*/  PRMT R11, R164, 0x8880, RZ ;  /* 0x00008880a40b7816 */ /* 0x002fca00000000ff */
[----:B------:R-:W-:-:S07]  /*5300*/  IMAD R10, R11, R152, RZ ;  /* 0x000000980b0a7224 */ /* 0x000fce00078e02ff */
.L_x_206:
[----:B------:R-:W-:Y:S05]  /*5310*/  BSYNC B1 ;  /* 0x0000000000017941 */ /* 0x000fea0003800000 */
.L_x_205:
        /* <DEDUP_REMOVED lines=10> */
.L_x_208:
[----:B------:R-:W-:Y:S05]  /*53c0*/  BSYNC B1 ;  /* 0x0000000000017941 */ /* 0x000fea0003800000 */
.L_x_207:
[----:B-1----:R-:W-:Y:S01]  /*53d0*/  @!P2 IMAD R11, R108, R153, R10 ;  /* 0x000000996c0ba224 */ /* 0x002fe200078e020a */
[----:B------:R-:W-:Y:S04]  /*53e0*/  BSSY B1, `(.L_x_209) ;  /* 0x0000006000017945 */ /* 0x000fe80003800000 */
[----:B------:R1:W-:Y:S01]  /*53f0*/  @!P2 STG.E.U8 desc[UR36][R4.64+0xa8], R11 ;  /* 0x0000a80b0400a986 */ /* 0x0003e2000c101124 */
[----:B------:R-:W-:Y:S05]  /*5400*/  @P3 BRA `(.L_x_210) ;  /* 0x00000000000c3947 */ /* 0x000fea0003800000 */
[----:B------:R-:W1:Y:S02]  /*5410*/  LDG.E.U8 R164, desc[UR36][R2.64+0xa9] ;  /* 0x0000a92402a47981 */ /* 0x000e64000c1e1100 */
[----:B-1----:R-:W-:-:S05]  /*5420*/  PRMT R11, R164, 0x8880, RZ ;  /* 0x00008880a40b7816 */ /* 0x002fca00000000ff */
[----:B------:R-:W-:-:S07]  /*5430*/  IMAD R10, R11, R152, RZ ;  /* 0x000000980b0a7224 */ /* 0x000fce00078e02ff */
.L_x_210:
[----:B------:R-:W-:Y:S05]  /*5440*/  BSYNC B1 ;  /* 0x0000000000017941 */ /* 0x000fea0003800000 */
.L_x_209:
[----:B------:R-:W-:Y:S01]  /*5450*/  @!P3 IMAD R109, R109, R153, R10 ;  /* 0x000000996d6db224 */ /* 0x000fe200078e020a */
[----:B------:R-:W-:Y:S04]  /*5460*/  BSSY B1, `(.L_x_211) ;  /* 0x0000006000017945 */ /* 0x000fe80003800000 */
[----:B------:R0:W-:Y:S01]  /*5470*/  @!P3 STG.E.U8 desc[UR36][R4.64+0xa9], R109 ;  /* 0x0000a96d0400b986 */ /* 0x0001e2000c101124 */
[----:B------:R-:W-:Y:S05]  /*5480*/  @P4 BRA `(.L_x_212) ;  /* 0x00000000000c4947 */ /* 0x000fea0003800000 */
[----:B------:R-:W1:Y:S02]  /*5490*/  LDG.E.U8 R164, desc[UR36][R8.64+0xa8] ;  /* 0x0000a82408a47981 */ /* 0x000e64000c1e1100 */
[----:B-1----:R-:W-:-:S05]  /*54a0*/  PRMT R11, R164, 0x8880, RZ ;  /* 0x00008880a40b7816 */ /* 0x002fca00000000ff */
[----:B------:R-:W-:-:S07]  /*54b0*/  IMAD R10, R11, R152, RZ ;  /* 0x000000980b0a7224 */ /* 0x000fce00078e02ff */
.L_x_212:
[----:B------:R-:W-:Y:S05]  /*54c0*/  BSYNC B1 ;  /* 0x0000000000017941 */ /* 0x000fea0003800000 */
.L_x_211:
        /* <DEDUP_REMOVED lines=10> */
.L_x_214:
[----:B------:R-:W-:Y:S05]  /*5570*/  BSYNC B1 ;  /* 0x0000000000017941 */ /* 0x000fea0003800000 */
.L_x_213:
[----:B------:R-:W-:Y:S01]  /*5580*/  @!P2 IMAD R111, R111, R153, R10 ;  /* 0x000000996f6fa224 */ /* 0x000fe200078e020a */
[----:B------:R-:W-:Y:S04]  /*5590*/  BSSY B1, `(.L_x_215) ;  /* 0x0000006000017945 */ /* 0x000fe80003800000 */
[----:B------:R0:W-:Y:S01]  /*55a0*/  @!P2 STG.E.U8 desc[UR36][R6.64+0xa9], R111 ;  /* 0x0000a96f0600a986 */ /* 0x0001e2000c101124 */
[----:B------:R-:W-:Y:S05]  /*55b0*/  @P3 BRA `(.L_x_216) ;  /* 0x00000000000c3947 */ /* 0x000fea0003800000 */
[----:B------:R-:W1:Y:S02]  /*55c0*/  LDG.E.U8 R164, desc[UR36][R2.64+0xb0] ;  /* 0x0000b02402a47981 */ /* 0x000e64000c1e1100 */
[----:B-1----:R-:W-:-:S05]  /*55d0*/  PRMT R11, R164, 0x8880, RZ ;  /* 0x00008880a40b7816 */ /* 0x002fca00000000ff */
[----:B------:R-:W-:-:S07]  /*55e0*/  IMAD R10, R11, R152, RZ ;  /* 0x000000980b0a7224 */ /* 0x000fce00078e02ff */
.L_x_216:
[----:B------:R-:W-:Y:S05]  /*55f0*/  BSYNC B1 ;  /* 0x0000000000017941 */ /* 0x000fea0003800000 */
.L_x_215:
[----:B-1----:R-:W-:Y:S01]  /*5600*/  @!P3 IMAD R11, R112, R153, R10 ;  /* 0x00000099700bb224 */ /* 0x002fe200078e020a */
[----:B------:R-:W-:Y:S04]  /*5610*/  BSSY B1, `(.L_x_217) ;  /* 0x0000006000017945 */ /* 0x000fe80003800000 */
[----:B------:R1:W-:Y:S01]  /*5620*/  @!P3 STG.E.U8 desc[UR36][R4.64+0xb0], R11 ;  /* 0x0000b00b0400b986 */ /* 0x0003e2000c101124 */
[----:B------:R-:W-:Y:S05]  /*5630*/  @P4 BRA `(.L_x_218) ;  /* 0x00000000000c4947 */ /* 0x000fea0003800000 */
[----:B------:R-:W1:Y:S02]  /*5640*/  LDG.E.U8 R164, desc[UR36][R2.64+0xb1] ;  /* 0x0000b12402a47981 */ /* 0x000e64000c1e1100 */
[----:B-1----:R-:W-:-:S05]  /*5650*/  PRMT R11, R164, 0x8880, RZ ;  /* 0x00008880a40b7816 */ /* 0x002fca00000000ff */
[----:B------:R-:W-:-:S07]  /*5660*/  IMAD R10, R11, R152, RZ ;  /* 0x000000980b0a7224 */ /* 0x000fce00078e02ff */
.L_x_218:
[----:B------:R-:W-:Y:S05]  /*5670*/  BSYNC B1 ;  /* 0x0000000000017941 */ /* 0x000fea0003800000 */
.L_x_217:
        /* <DEDUP_REMOVED lines=10> */
.L_x_220:
[----:B------:R-:W-:Y:S05]  /*5720*/  BSYNC B1 ;  /* 0x0000000000017941 */ /* 0x000fea0003800000 */
.L_x_219:
[----:B-1----:R-:W-:Y:S01]  /*5730*/  @!P2 IMAD R11, R114, R153, R10 ;  /* 0x00000099720ba224 */ /* 0x002fe200078e020a */
[----:B------:R-:W-:Y:S04]  /*5740*/  BSSY B1, `(.L_x_221) ;  /* 0x0000006000017945 */ /* 0x000fe80003800000 */
[----:B------:R1:W-:Y:S01]  /*5750*/  @!P2 STG.E.U8 desc[UR36][R6.64+0xb0], R11 ;  /* 0x0000b00b0600a986 */ /* 0x0003e2000c101124 */
[----:B------:R-:W-:Y:S05]  /*5760*/  @P3 BRA `(.L_x_222) ;  /* 0x00000000000c3947 */ /* 0x000fea0003800000 */
[----:B------:R-:W1:Y:S02]  /*5770*/  LDG.E.U8 R164, desc[UR36][R8.64+0xb1] ;  /* 0x0000b12408a47981 */ /* 0x000e64000c1e1100 */
[----:B-1----:R-:W-:-:S05]  /*5780*/  PRMT R11, R164, 0x8880, RZ ;  /* 0x00008880a40b7816 */ /* 0x002fca00000000ff */
[----:B------:R-:W-:-:S07]  /*5790*/  IMAD R10, R11, R152, RZ ;  /* 0x000000980b0a7224 */ /* 0x000fce00078e02ff */
.L_x_222:
[----:B------:R-:W-:Y:S05]  /*57a0*/  BSYNC B1 ;  /* 0x0000000000017941 */ /* 0x000fea0003800000 */
.L_x_221:
[----:B------:R-:W-:Y:S01]  /*57b0*/  @!P3 IMAD R115, R115, R153, R10 ;  /* 0x000000997373b224 */ /* 0x000fe200078e020a */
[----:B------:R-:W-:Y:S04]  /*57c0*/  BSSY B1, `(.L_x_223) ;  /* 0x0000006000017945 */ /* 0x000fe80003800000 */
[----:B------:R0:W-:Y:S01]  /*57d0*/  @!P3 STG.E.U8 desc[UR36][R6.64+0xb1], R115 ;  /* 0x0000b1730600b986 */ /* 0x0001e2000c101124 */
[----:B------:R-:W-:Y:S05]  /*57e0*/  @P4 BRA `(.L_x_224) ;  /* 0x00000000000c4947 */ /* 0x000fea0003800000 */
[----:B------:R-:W1:Y:S02]  /*57f0*/  LDG.E.U8 R164, desc[UR36][R2.64+0xb8] ;  /* 0x0000b82402a47981 */ /* 0x000e64000c1e1100 */
[----:B-1----:R-:W-:-:S05]  /*5800*/  PRMT R11, R164, 0x8880, RZ ;  /* 0x00008880a40b7816 */ /* 0x002fca00000000ff */
[----:B------:R-:W-:-:S07]  /*5810*/  IMAD R10, R11, R152, RZ ;  /* 0x000000980b0a7224 */ /* 0x000fce00078e02ff */
.L_x_224:
[----:B------:R-:W-:Y:S05]  /*5820*/  BSYNC B1 ;  /* 0x0000000000017941 */ /* 0x000fea0003800000 */
.L_x_223:
        /* <DEDUP_REMOVED lines=10> */
.L_x_226:
[----:B------:R-:W-:Y:S05]  /*58d0*/  BSYNC B1 ;  /* 0x0000000000017941 */ /* 0x000fea0003800000 */
.L_x_225:
[----:B------:R-:W-:Y:S01]  /*58e0*/  @!P2 IMAD R117, R117, R153, R10 ;  /* 0x000000997575a224 */ /* 0x000fe200078e020a */
[----:B------:R-:W-:Y:S04]  /*58f0*/  BSSY B1, `(.L_x_227) ;  /* 0x0000006000017945 */ /* 0x000fe80003800000 */
[----:B------:R0:W-:Y:S01]  /*5900*/  @!P2 STG.E.U8 desc[UR36][R4.64+0xb9], R117 ;  /* 0x0000b9750400a986 */ /* 0x0001e2000c101124 */
[----:B------:R-:W-:Y:S05]  /*5910*/  @P3 BRA `(.L_x_228) ;  /* 0x00000000000c3947 */ /* 0x000fea0003800000 */
[----:B------:R-:W1:Y:S02]  /*5920*/  LDG.E.U8 R164, desc[UR36][R8.64+0xb8] ;  /* 0x0000b82408a47981 */ /* 0x000e64000c1e1100 */
[----:B-1----:R-:W-:-:S05]  /*5930*/  PRMT R11, R164, 0x8880, RZ ;  /* 0x00008880a40b7816 */ /* 0x002fca00000000ff */
[----:B------:R-:W-:-:S07]  /*5940*/  IMAD R10, R11, R152, RZ ;  /* 0x000000980b0a7224 */ /* 0x000fce00078e02ff */
.L_x_228:
[----:B------:R-:W-:Y:S05]  /*5950*/  BSYNC B1 ;  /* 0x0000000000017941 */ /* 0x000fea0003800000 */
.L_x_227:
[----:B-1----:R-:W-:Y:S01]  /*5960*/  @!P3 IMAD R11, R118, R153, R10 ;  /* 0x00000099760bb224 */ /* 0x002fe200078e020a */
[----:B------:R-:W-:Y:S04]  /*5970*/  BSSY B1, `(.L_x_229) ;  /* 0x0000006000017945 */ /* 0x000fe80003800000 */
[----:B------:R1:W-:Y:S01]  /*5980*/  @!P3 STG.E.U8 desc[UR36][R6.64+0xb8], R11 ;  /* 0x0000b80b0600b986 */ /* 0x0003e2000c101124 */
[----:B------:R-:W-:Y:S05]  /*5990*/  @P4 BRA `(.L_x_230) ;  /* 0x00000000000c4947 */ /* 0x000fea0003800000 */
[----:B------:R-:W1:Y:S02]  /*59a0*/  LDG.E.U8 R164, desc[UR36][R8.64+0xb9] ;  /* 0x0000b92408a47981 */ /* 0x000e64000c1e1100 */
[----:B-1----:R-:W-:-:S05]  /*59b0*/  PRMT R11, R164, 0x8880, RZ ;  /* 0x00008880a40b7816 */ /* 0x002fca00000000ff */
[----:B------:R-:W-:-:S07]  /*59c0*/  IMAD R10, R11, R152, RZ ;  /* 0x000000980b0a7224 */ /* 0x000fce00078e02ff */
.L_x_230:
[----:B------:R-:W-:Y:S05]  /*59d0*/  BSYNC B1 ;  /* 0x0000000000017941 */ /* 0x000fea0003800000 */
.L_x_229:
        /* <DEDUP_REMOVED lines=10> */
.L_x_232:
[----:B------:R-:W-:Y:S05]  /*5a80*/  BSYNC B1 ;  /* 0x0000000000017941 */ /* 0x000fea0003800000 */
.L_x_231:
[----:B-1----:R-:W-:Y:S01]  /*5a90*/  @!P2 IMAD R11, R120, R153, R10 ;  /* 0x00000099780ba224 */ /* 0x002fe200078e020a */
[----:B------:R-:W-:Y:S04]  /*5aa0*/  BSSY B1, `(.L_x_233) ;  /* 0x0000006000017945 */ /* 0x000fe80003800000 */
[----:B------:R1:W-:Y:S01]  /*5ab0*/  @!P2 STG.E.U8 desc[UR36][R4.64+0xc0], R11 ;  /* 0x0000c00b0400a986 */ /* 0x0003e2000c101124 */
[----:B------:R-:W-:Y:S05]  /*5ac0*/  @P3 BRA `(.L_x_234) ;  /* 0x00000000000c3947 */ /* 0x000fea0003800000 */
[----:B------:R-:W1:Y:S02]  /*5ad0*/  LDG.E.U8 R164, desc[UR36][R2.64+0xc1] ;  /* 0x0000c12402a47981 */ /* 0x000e64000c1e1100 */
[----:B-1----:R-:W-:-:S05]  /*5ae0*/  PRMT R11, R164, 0x8880, RZ ;  /* 0x00008880a40b7816 */ /* 0x002fca00000000ff */
[----:B------:R-:W-:-:S07]  /*5af0*/  IMAD R10, R11, R152, RZ ;  /* 0x000000980b0a7224 */ /* 0x000fce00078e02ff */
.L_x_234:
[----:B------:R-:W-:Y:S05]  /*5b00*/  BSYNC B1 ;  /* 0x0000000000017941 */ /* 0x000fea0003800000 */
.L_x_233:
[----:B------:R-:W-:Y:S01]  /*5b10*/  @!P3 IMAD R121, R121, R153, R10 ;  /* 0x000000997979b224 */ /* 0x000fe200078e020a */
[----:B------:R-:W-:Y:S04]  /*5b20*/  BSSY B1, `(.L_x_235) ;  /* 0x0000006000017945 */ /* 0x000fe80003800000 */
[----:B------:R0:W-:Y:S01]  /*5b30*/  @!P3 STG.E.U8 desc[UR36][R4.64+0xc1], R121 ;  /* 0x0000c1790400b986 */ /* 0x0001e2000c101124 */
[----:B------:R-:W-:Y:S05]  /*5b40*/  @P4 BRA `(.L_x_236) ;  /* 0x00000000000c4947 */ /* 0x000fea0003800000 */
[----:B------:R-:W1:Y:S02]  /*5b50*/  LDG.E.U8 R164, desc[UR36][R8.64+0xc0] ;  /* 0x0000c02408a47981 */ /* 0x000e64000c1e1100 */
[----:B-1----:R-:W-:-:S05]  /*5b60*/  PRMT R11, R164, 0x8880, RZ ;  /* 0x00008880a40b7816 */ /* 0x002fca00000000ff */
[----:B------:R-:W-:-:S07]  /*5b70*/  IMAD R10, R11, R152, RZ ;  /* 0x000000980b0a7224 */ /* 0x000fce00078e02ff */
.L_x_236:
[----:B------:R-:W-:Y:S05]  /*5b80*/  BSYNC B1 ;  /* 0x0000000000017941 */ /* 0x000fea0003800000 */
.L_x_235:
        /* <DEDUP_REMOVED lines=10> */
.L_x_238:
[----:B------:R-:W-:Y:S05]  /*5c30*/  BSYNC B1 ;  /* 0x0000000000017941 */ /* 0x000fea0003800000 */
.L_x_237:
[----:B------:R-:W-:Y:S01]  /*5c40*/  @!P2 IMAD R123, R123, R153, R10 ;  /* 0x000000997b7ba224 */ /* 0x000fe200078e020a */
[----:B------:R-:W-:Y:S04]  /*5c50*/  BSSY B1, `(.L_x_239) ;  /* 0x0000006000017945 */ /* 0x000fe80003800000 */
[----:B------:R0:W-:Y:S01]  /*5c60*/  @!P2 STG.E.U8 desc[UR36][R6.64+0xc1], R123 ;  /* 0x0000c17b0600a986 */ /* 0x0001e2000c101124 */
[----:B------:R-:W-:Y:S05]  /*5c70*/  @P3 BRA `(.L_x_240) ;  /* 0x00000000000c3947 */ /* 0x000fea0003800000 */
[----:B------:R-:W1:Y:S02]  /*5c80*/  LDG.E.U8 R164, desc[UR36][R2.64+0xc8] ;  /* 0x0000c82402a47981 */ /* 0x000e64000c1e1100 */
[----:B-1----:R-:W-:-:S05]  /*5c90*/  PRMT R11, R164, 0x8880, RZ ;  /* 0x00008880a40b7816 */ /* 0x002fca00000000ff */
[----:B------:R-:W-:-:S07]  /*5ca0*/  IMAD R10, R11, R152, RZ ;  /* 0x000000980b0a7224 */ /* 0x000fce00078e02ff */
.L_x_240:
[----:B------:R-:W-:Y:S05]  /*5cb0*/  BSYNC B1 ;  /* 0x0000000000017941 */ /* 0x000fea0003800000 */
.L_x_239:
[----:B-1----:R-:W-:Y:S01]  /*5cc0*/  @!P3 IMAD R11, R124, R153, R10 ;  /* 0x000000997c0bb224 */ /* 0x002fe200078e020a */
[----:B------:R-:W-:Y:S04]  /*5cd0*/  BSSY B1, `(.L_x_241) ;  /* 0x0000006000017945 */ /* 0x000fe80003800000 */
[----:B------:R1:W-:Y:S01]  /*5ce0*/  @!P3 STG.E.U8 desc[UR36][R4.64+0xc8], R11 ;  /* 0x0000c80b0400b986 */ /* 0x0003e2000c101124 */
[----:B------:R-:W-:Y:S05]  /*5cf0*/  @P4 BRA `(.L_x_242) ;  /* 0x00000000000c4947 */ /* 0x000fea0003800000 */
[----:B------:R-:W1:Y:S02]  /*5d00*/  LDG.E.U8 R164, desc[UR36][R2.64+0xc9] ;  /* 0x0000c92402a47981 */ /* 0x000e64000c1e1100 */
[----:B-1----:R-:W-:-:S05]  /*5d10*/  PRMT R11, R164, 0x8880, RZ ;  /* 0x00008880a40b7816 */ /* 0x002fca00000000ff */
[----:B------:R-:W-:-:S07]  /*5d20*/  IMAD R10, R11, R152, RZ ;  /* 0x000000980b0a7224 */ /* 0x000fce00078e02ff */
.L_x_242:
[----:B------:R-:W-:Y:S05]  /*5d30*/  BSYNC B1 ;  /* 0x0000000000017941 */ /* 0x000fea0003800000 */
.L_x_241:
        /* <DEDUP_REMOVED lines=10> */
.L_x_244:
[----:B------:R-:W-:Y:S05]  /*5de0*/  BSYNC B1 ;  /* 0x0000000000017941 */ /* 0x000fea0003800000 */
.L_x_243:
[----:B-1----:R-:W-:Y:S01]  /*5df0*/  @!P2 IMAD R11, R126, R153, R10 ;  /* 0x000000997e0ba224 */ /* 0x002fe200078e020a */
[----:B------:R-:W-:Y:S04]  /*5e00*/  BSSY B1, `(.L_x_245) ;  /* 0x0000006000017945 */ /* 0x000fe80003800000 */
[----:B------:R1:W-:Y:S01]  /*5e10*/  @!P2 STG.E.U8 desc[UR36][R6.64+0xc8], R11 ;  /* 0x0000c80b0600a986 */ /* 0x0003e2000c101124 */
[----:B------:R-:W-:Y:S05]  /*5e20*/  @P3 BRA `(.L_x_246) ;  /* 0x00000000000c3947 */ /* 0x000fea0003800000 */
[----:B------:R-:W1:Y:S02]  /*5e30*/  LDG.E.U8 R164, desc[UR36][R8.64+0xc9] ;  /* 0x0000c92408a47981 */ /* 0x000e64000c1e1100 */
[----:B-1----:R-:W-:-:S05]  /*5e40*/  PRMT R11, R164, 0x8880, RZ ;  /* 0x00008880a40b7816 */ /* 0x002fca00000000ff */
[----:B------:R-:W-:-:S07]  /*5e50*/  IMAD R10, R11, R152, RZ ;  /* 0x000000980b0a7224 */ /* 0x000fce00078e02ff */
.L_x_246:
[----:B------:R-:W-:Y:S05]  /*5e60*/  BSYNC B1 ;  /* 0x0000000000017941 */ /* 0x000fea0003800000 */
.L_x_245:
[----:B------:R-:W-:Y:S01]  /*5e70*/  @!P3 IMAD R127, R127, R153, R10 ;  /* 0x000000997f7fb224 */ /* 0x000fe200078e020a */
[----:B------:R-:W-:Y:S04]  /*5e80*/  BSSY B1, `(.L_x_247) ;  /* 0x0000006000017945 */ /* 0x000fe80003800000 */
[----:B------:R0:W-:Y:S01]  /*5e90*/  @!P3 STG.E.U8 desc[UR36][R6.64+0xc9], R127 ;  /* 0x0000c97f0600b986 */ /* 0x0001e2000c101124 */
[----:B------:R-:W-:Y:S05]  /*5ea0*/  @P4 BRA `(.L_x_248) ;  /* 0x00000000000c4947 */ /* 0x000fea0003800000 */
[----:B------:R-:W1:Y:S02]  /*5eb0*/  LDG.E.U8 R164, desc[UR36][R2.64+0xd0] ;  /* 0x0000d02402a47981 */ /* 0x000e64000c1e1100 */
[----:B-1----:R-:W-:-:S05]  /*5ec0*/  PRMT R11, R164, 0x8880, RZ ;  /* 0x00008880a40b7816 */ /* 0x002fca00000000ff */
[----:B------:R-:W-:-:S07]  /*5ed0*/  IMAD R10, R11, R152, RZ ;  /* 0x000000980b0a7224 */ /* 0x000fce00078e02ff */
.L_x_248:
[----:B------:R-:W-:Y:S05]  /*5ee0*/  BSYNC B1 ;  /* 0x0000000000017941 */ /* 0x000fea0003800000 */
.L_x_247:
        /* <DEDUP_REMOVED lines=10> */
.L_x_250:
[----:B------:R-:W-:Y:S05]  /*5f90*/  BSYNC B1 ;  /* 0x0000000000017941 */ /* 0x000fea0003800000 */
.L_x_249:
[----:B------:R-:W-:Y:S01]  /*5fa0*/  @!P2 IMAD R129, R129, R153, R10 ;  /* 0x000000998181a224 */ /* 0x000fe200078e020a */
[----:B------:R-:W-:Y:S04]  /*5fb0*/  BSSY B1, `(.L_x_251) ;  /* 0x0000006000017945 */ /* 0x000fe80003800000 */
[----:B------:R0:W-:Y:S01]  /*5fc0*/  @!P2 STG.E.U8 desc[UR36][R4.64+0xd1], R129 ;  /* 0x0000d1810400a986 */ /* 0x0001e2000c101124 */
[----:B------:R-:W-:Y:S05]  /*5fd0*/  @P3 BRA `(.L_x_252) ;  /* 0x00000000000c3947 */ /* 0x000fea0003800000 */
[----:B------:R-:W1:Y:S02]  /*5fe0*/  LDG.E.U8 R164, desc[UR36][R8.64+0xd0] ;  /* 0x0000d02408a47981 */ /* 0x000e64000c1e1100 */
[----:B-1----:R-:W-:-:S05]  /*5ff0*/  PRMT R11, R164, 0x8880, RZ ;  /* 0x00008880a40b7816 */ /* 0x002fca00000000ff */
[----:B------:R-:W-:-:S07]  /*6000*/  IMAD R10, R11, R152, RZ ;  /* 0x000000980b0a7224 */ /* 0x000fce00078e02ff */
.L_x_252:
[----:B------:R-:W-:Y:S05]  /*6010*/  BSYNC B1 ;  /* 0x0000000000017941 */ /* 0x000fea0003800000 */
.L_x_251:
[----:B-1----:R-:W-:Y:S01]  /*6020*/  @!P3 IMAD R11, R130, R153, R10 ;  /* 0x00000099820bb224 */ /* 0x002fe200078e020a */
[----:B------:R-:W-:Y:S04]  /*6030*/  BSSY B1, `(.L_x_253) ;  /* 0x0000006000017945 */ /* 0x000fe80003800000 */
[----:B------:R1:W-:Y:S01]  /*6040*/  @!P3 STG.E.U8 desc[UR36][R6.64+0xd0], R11 ;  /* 0x0000d00b0600b986 */ /* 0x0003e2000c101124 */
[----:B------:R-:W-:Y:S05]  /*6050*/  @P4 BRA `(.L_x_254) ;  /* 0x00000000000c4947 */ /* 0x000fea0003800000 */
[----:B------:R-:W1:Y:S02]  /*6060*/  LDG.E.U8 R164, desc[UR36][R8.64+0xd1] ;  /* 0x0000d12408a47981 */ /* 0x000e64000c1e1100 */
[----:B-1----:R-:W-:-:S05]  /*6070*/  PRMT R11, R164, 0x8880, RZ ;  /* 0x00008880a40b7816 */ /* 0x002fca00000000ff */
[----:B------:R-:W-:-:S07]  /*6080*/  IMAD R10, R11, R152, RZ ;  /* 0x000000980b0a7224 */ /* 0x000fce00078e02ff */
.L_x_254:
[----:B------:R-:W-:Y:S05]  /*6090*/  BSYNC B1 ;  /* 0x0000000000017941 */ /* 0x000fea0003800000 */
.L_x_253:
        /* <DEDUP_REMOVED lines=10> */
.L_x_256:
[----:B------:R-:W-:Y:S05]  /*6140*/  BSYNC B1 ;  /* 0x0000000000017941 */ /* 0x000fea0003800000 */
.L_x_255:
[----:B-1----:R-:W-:Y:S01]  /*6150*/  @!P2 IMAD R11, R132, R153, R10 ;  /* 0x00000099840ba224 */ /* 0x002fe200078e020a */
[----:B------:R-:W-:Y:S04]  /*6160*/  BSSY B1, `(.L_x_257) ;  /* 0x0000006000017945 */ /* 0x000fe80003800000 */
[----:B------:R1:W-:Y:S01]  /*6170*/  @!P2 STG.E.U8 desc[UR36][R4.64+0xd8], R11 ;  /* 0x0000d80b0400a986 */ /* 0x0003e2000c101124 */
[----:B------:R-:W-:Y:S05]  /*6180*/  @P3 BRA `(.L_x_258) ;  /* 0x00000000000c3947 */ /* 0x000fea0003800000 */
[----:B------:R-:W1:Y:S02]  /*6190*/  LDG.E.U8 R164, desc[UR36][R2.64+0xd9] ;  /* 0x0000d92402a47981 */ /* 0x000e64000c1e1100 */
[----:B-1----:R-:W-:-:S05]  /*61a0*/  PRMT R11, R164, 0x8880, RZ ;  /* 0x00008880a40b7816 */ /* 0x002fca00000000ff */
[----:B------:R-:W-:-:S07]  /*61b0*/  IMAD R10, R11, R152, RZ ;  /* 0x000000980b0a7224 */ /* 0x000fce00078e02ff */
.L_x_258:
[----:B------:R-:W-:Y:S05]  /*61c0*/  BSYNC B1 ;  /* 0x0000000000017941 */ /* 0x000fea0003800000 */
.L_x_257:
[----:B------:R-:W-:Y:S01]  /*61d0*/  @!P3 IMAD R133, R133, R153, R10 ;  /* 0x000000998585b224 */ /* 0x000fe200078e020a */
[----:B------:R-:W-:Y:S04]  /*61e0*/  BSSY B1, `(.L_x_259) ;  /* 0x0000006000017945 */ /* 0x000fe80003800000 */
[----:B------:R0:W-:Y:S01]  /*61f0*/  @!P3 STG.E.U8 desc[UR36][R4.64+0xd9], R133 ;  /* 0x0000d9850400b986 */ /* 0x0001e2000c101124 */
[----:B------:R-:W-:Y:S05]  /*6200*/  @P4 BRA `(.L_x_260) ;  /* 0x00000000000c4947 */ /* 0x000fea0003800000 */
[----:B------:R-:W1:Y:S02]  /*6210*/  LDG.E.U8 R164, desc[UR36][R8.64+0xd8] ;  /* 0x0000d82408a47981 */ /* 0x000e64000c1e1100 */
[----:B-1----:R-:W-:-:S05]  /*6220*/  PRMT R11, R164, 0x8880, RZ ;  /* 0x00008880a40b7816 */ /* 0x002fca00000000ff */
[----:B------:R-:W-:-:S07]  /*6230*/  IMAD R10, R11, R152, RZ ;  /* 0x000000980b0a7224 */ /* 0x000fce00078e02ff */
.L_x_260:
[----:B------:R-:W-:Y:S05]  /*6240*/  BSYNC B1 ;  /* 0x0000000000017941 */ /* 0x000fea0003800000 */
.L_x_259:
        /* <DEDUP_REMOVED lines=10> */
.L_x_262:
[----:B------:R-:W-:Y:S05]  /*62f0*/  BSYNC B1 ;  /* 0x0000000000017941 */ /* 0x000fea0003800000 */
.L_x_261:
[----:B------:R-:W-:Y:S01]  /*6300*/  @!P2 IMAD R135, R135, R153, R10 ;  /* 0x000000998787a224 */ /* 0x000fe200078e020a */
[----:B------:R-:W-:Y:S04]  /*6310*/  BSSY B1, `(.L_x_263) ;  /* 0x0000006000017945 */ /* 0x000fe80003800000 */
[----:B------:R0:W-:Y:S01]  /*6320*/  @!P2 STG.E.U8 desc[UR36][R6.64+0xd9], R135 ;  /* 0x0000d9870600a986 */ /* 0x0001e2000c101124 */
[----:B------:R-:W-:Y:S05]  /*6330*/  @P3 BRA `(.L_x_264) ;  /* 0x00000000000c3947 */ /* 0x000fea0003800000 */
[----:B------:R-:W1:Y:S02]  /*6340*/  LDG.E.U8 R164, desc[UR36][R2.64+0xe0] ;  /* 0x0000e02402a47981 */ /* 0x000e64000c1e1100 */
[----:B-1----:R-:W-:-:S05]  /*6350*/  PRMT R11, R164, 0x8880, RZ ;  /* 0x00008880a40b7816 */ /* 0x002fca00000000ff */
[----:B------:R-:W-:-:S07]  /*6360*/  IMAD R10, R11, R152, RZ ;  /* 0x000000980b0a7224 */ /* 0x000fce00078e02ff */
.L_x_264:
[----:B------:R-:W-:Y:S05]  /*6370*/  BSYNC B1 ;  /* 0x0000000000017941 */ /* 0x000fea0003800000 */
.L_x_263:
[----:B-1----:R-:W-:Y:S01]  /*6380*/  @!P3 IMAD R11, R136, R153, R10 ;  /* 0x00000099880bb224 */ /* 0x002fe200078e020a */
[----:B------:R-:W-:Y:S04]  /*6390*/  BSSY B1, `(.L_x_265) ;  /* 0x0000006000017945 */ /* 0x000fe80003800000 */
[----:B------:R1:W-:Y:S01]  /*63a0*/  @!P3 STG.E.U8 desc[UR36][R4.64+0xe0], R11 ;  /* 0x0000e00b0400b986 */ /* 0x0003e2000c101124 */
[----:B------:R-:W-:Y:S05]  /*63b0*/  @P4 BRA `(.L_x_266) ;  /* 0x00000000000c4947 */ /* 0x000fea0003800000 */
[----:B------:R-:W1:Y:S02]  /*63c0*/  LDG.E.U8 R164, desc[UR36][R2.64+0xe1] ;  /* 0x0000e12402a47981 */ /* 0x000e64000c1e1100 */
[----:B-1----:R-:W-:-:S05]  /*63d0*/  PRMT R11, R164, 0x8880, RZ ;  /* 0x00008880a40b7816 */ /* 0x002fca00000000ff */
[----:B------:R-:W-:-:S07]  /*63e0*/  IMAD R10, R11, R152, RZ ;  /* 0x000000980b0a7224 */ /* 0x000fce00078e02ff */
.L_x_266:
[----:B------:R-:W-:Y:S05]  /*63f0*/  BSYNC B1 ;  /* 0x0000000000017941 */ /* 0x000fea0003800000 */
.L_x_265:
        /* <DEDUP_REMOVED lines=10> */
.L_x_268:
[----:B------:R-:W-:Y:S05]  /*64a0*/  BSYNC B1 ;  /* 0x0000000000017941 */ /* 0x000fea0003800000 */
.L_x_267:
[----:B-1----:R-:W-:Y:S01]  /*64b0*/  @!P2 IMAD R11, R138, R153, R10 ;  /* 0x000000998a0ba224 */ /* 0x002fe200078e020a */
[----:B------:R-:W-:Y:S04]  /*64c0*/  BSSY B1, `(.L_x_269) ;  /* 0x0000006000017945 */ /* 0x000fe80003800000 */
[----:B------:R1:W-:Y:S01]  /*64d0*/  @!P2 STG.E.U8 desc[UR36][R6.64+0xe0], R11 ;  /* 0x0000e00b0600a986 */ /* 0x0003e2000c101124 */
[----:B------:R-:W-:Y:S05]  /*64e0*/  @P3 BRA `(.L_x_270) ;  /* 0x00000000000c3947 */ /* 0x000fea0003800000 */
[----:B------:R-:W1:Y:S02]  /*64f0*/  LDG.E.U8 R164, desc[UR36][R8.64+0xe1] ;  /* 0x0000e12408a47981 */ /* 0x000e64000c1e1100 */
[----:B-1----:R-:W-:-:S05]  /*6500*/  PRMT R11, R164, 0x8880, RZ ;  /* 0x00008880a40b7816 */ /* 0x002fca00000000ff */
[----:B------:R-:W-:-:S07]  /*6510*/  IMAD R10, R11, R152, RZ ;  /* 0x000000980b0a7224 */ /* 0x000fce00078e02ff */
.L_x_270:
[----:B------:R-:W-:Y:S05]  /*6520*/  BSYNC B1 ;  /* 0x0000000000017941 */ /* 0x000fea0003800000 */
.L_x_269:
[----:B------:R-:W-:Y:S01]  /*6530*/  @!P3 IMAD R139, R139, R153, R10 ;  /* 0x000000998b8bb224 */ /* 0x000fe200078e020a */
[----:B------:R-:W-:Y:S04]  /*6540*/  BSSY B1, `(.L_x_271) ;  /* 0x0000006000017945 */ /* 0x000fe80003800000 */
[----:B------:R0:W-:Y:S01]  /*6550*/  @!P3 STG.E.U8 desc[UR36][R6.64+0xe1], R139 ;  /* 0x0000e18b0600b986 */ /* 0x0001e2000c101124 */
[----:B------:R-:W-:Y:S05]  /*6560*/  @P4 BRA `(.L_x_272) ;  /* 0x00000000000c4947 */ /* 0x000fea0003800000 */
[----:B------:R-:W1:Y:S02]  /*6570*/  LDG.E.U8 R164, desc[UR36][R2.64+0xe8] ;  /* 0x0000e82402a47981 */ /* 0x000e64000c1e1100 */
[----:B-1----:R-:W-:-:S05]  /*6580*/  PRMT R11, R164, 0x8880, RZ ;  /* 0x00008880a40b7816 */ /* 0x002fca00000000ff */
[----:B------:R-:W-:-:S07]  /*6590*/  IMAD R10, R11, R152, RZ ;  /* 0x000000980b0a7224 */ /* 0x000fce00078e02ff */
.L_x_272:
[----:B------:R-:W-:Y:S05]  /*65a0*/  BSYNC B1 ;  /* 0x0000000000017941 */ /* 0x000fea0003800000 */
.L_x_271:
        /* <DEDUP_REMOVED lines=10> */
.L_x_274:
[----:B------:R-:W-:Y:S05]  /*6650*/  BSYNC B1 ;  /* 0x0000000000017941 */ /* 0x000fea0003800000 */
.L_x_273:
[----:B------:R-:W-:Y:S01]  /*6660*/  @!P2 IMAD R141, R141, R153, R10 ;  /* 0x000000998d8da224 */ /* 0x000fe200078e020a */
[----:B------:R-:W-:Y:S04]  /*6670*/  BSSY B1, `(.L_x_275) ;  /* 0x0000006000017945 */ /* 0x000fe80003800000 */
[----:B------:R0:W-:Y:S01]  /*6680*/  @!P2 STG.E.U8 desc[UR36][R4.64+0xe9], R141 ;  /* 0x0000e98d0400a986 */ /* 0x0001e2000c101124 */
[----:B------:R-:W-:Y:S05]  /*6690*/  @P3 BRA `(.L_x_276) ;  /* 0x00000000000c3947 */ /* 0x000fea0003800000 */
[----:B------:R-:W1:Y:S02]  /*66a0*/  LDG.E.U8 R164, desc[UR36][R8.64+0xe8] ;  /* 0x0000e82408a47981 */ /* 0x000e64000c1e1100 */
[----:B-1----:R-:W-:-:S05]  /*66b0*/  PRMT R11, R164, 0x8880, RZ ;  /* 0x00008880a40b7816 */ /* 0x002fca00000000ff */
[----:B------:R-:W-:-:S07]  /*66c0*/  IMAD R10, R11, R152, RZ ;  /* 0x000000980b0a7224 */ /* 0x000fce00078e02ff */
.L_x_276:
[----:B------:R-:W-:Y:S05]  /*66d0*/  BSYNC B1 ;  /* 0x0000000000017941 */ /* 0x000fea0003800000 */
.L_x_275:
[----:B-1----:R-:W-:Y:S01]  /*66e0*/  @!P3 IMAD R11, R142, R153, R10 ;  /* 0x000000998e0bb224 */ /* 0x002fe200078e020a */
[----:B------:R-:W-:Y:S04]  /*66f0*/  BSSY B1, `(.L_x_277) ;  /* 0x0000006000017945 */ /* 0x000fe80003800000 */
[----:B------:R1:W-:Y:S01]  /*6700*/  @!P3 STG.E.U8 desc[UR36][R6.64+0xe8], R11 ;  /* 0x0000e80b0600b986 */ /* 0x0003e2000c101124 */
[----:B------:R-:W-:Y:S05]  /*6710*/  @P4 BRA `(.L_x_278) ;  /* 0x00000000000c4947 */ /* 0x000fea0003800000 */
[----:B------:R-:W1:Y:S02]  /*6720*/  LDG.E.U8 R164, desc[UR36][R8.64+0xe9] ;  /* 0x0000e92408a47981 */ /* 0x000e64000c1e1100 */
[----:B-1----:R-:W-:-:S05]  /*6730*/  PRMT R11, R164, 0x8880, RZ ;  /* 0x00008880a40b7816 */ /* 0x002fca00000000ff */
[----:B------:R-:W-:-:S07]  /*6740*/  IMAD R10, R11, R152, RZ ;  /* 0x000000980b0a7224 */ /* 0x000fce00078e02ff */
.L_x_278:
[----:B------:R-:W-:Y:S05]  /*6750*/  BSYNC B1 ;  /* 0x0000000000017941 */ /* 0x000fea0003800000 */
.L_x_277:
        /* <DEDUP_REMOVED lines=10> */
.L_x_280:
[----:B------:R-:W-:Y:S05]  /*6800*/  BSYNC B1 ;  /* 0x0000000000017941 */ /* 0x000fea0003800000 */
.L_x_279:
[----:B-1----:R-:W-:Y:S01]  /*6810*/  @!P2 IMAD R11, R144, R153, R10 ;  /* 0x00000099900ba224 */ /* 0x002fe200078e020a */
[----:B------:R-:W-:Y:S04]  /*6820*/  BSSY B1, `(.L_x_281) ;  /* 0x0000006000017945 */ /* 0x000fe80003800000 */
[----:B------:R1:W-:Y:S01]  /*6830*/  @!P2 STG.E.U8 desc[UR36][R4.64+0xf0], R11 ;  /* 0x0000f00b0400a986 */ /* 0x0003e2000c101124 */
[----:B------:R-:W-:Y:S05]  /*6840*/  @P3 BRA `(.L_x_282) ;  /* 0x00000000000c3947 */ /* 0x000fea0003800000 */
[----:B------:R-:W1:Y:S02]  /*6850*/  LDG.E.U8 R164, desc[UR36][R2.64+0xf1] ;  /* 0x0000f12402a47981 */ /* 0x000e64000c1e1100 */
[----:B-1----:R-:W-:-:S05]  /*6860*/  PRMT R11, R164, 0x8880, RZ ;  /* 0x00008880a40b7816 */ /* 0x002fca00000000ff */
[----:B------:R-:W-:-:S07]  /*6870*/  IMAD R10, R11, R152, RZ ;  /* 0x000000980b0a7224 */ /* 0x000fce00078e02ff */
.L_x_282:
[----:B------:R-:W-:Y:S05]  /*6880*/  BSYNC B1 ;  /* 0x0000000000017941 */ /* 0x000fea0003800000 */
.L_x_281:
[----:B------:R-:W-:Y:S01]  /*6890*/  @!P3 IMAD R145, R145, R153, R10 ;  /* 0x000000999191b224 */ /* 0x000fe200078e020a */
[----:B------:R-:W-:Y:S04]  /*68a0*/  BSSY B1, `(.L_x_283) ;  /* 0x0000006000017945 */ /* 0x000fe80003800000 */
[----:B------:R0:W-:Y:S01]  /*68b0*/  @!P3 STG.E.U8 desc[UR36][R4.64+0xf1], R145 ;  /* 0x0000f1910400b986 */ /* 0x0001e2000c101124 */
[----:B------:R-:W-:Y:S05]  /*68c0*/  @P4 BRA `(.L_x_284) ;  /* 0x00000000000c4947 */ /* 0x000fea0003800000 */
[----:B------:R-:W1:Y:S02]  /*68d0*/  LDG.E.U8 R164, desc[UR36][R8.64+0xf0] ;  /* 0x0000f02408a47981 */ /* 0x000e64000c1e1100 */
[----:B-1----:R-:W-:-:S05]  /*68e0*/  PRMT R11, R164, 0x8880, RZ ;  /* 0x00008880a40b7816 */ /* 0x002fca00000000ff */
[----:B------:R-:W-:-:S07]  /*68f0*/  IMAD R10, R11, R152, RZ ;  /* 0x000000980b0a7224 */ /* 0x000fce00078e02ff */
.L_x_284:
[----:B------:R-:W-:Y:S05]  /*6900*/  BSYNC B1 ;  /* 0x0000000000017941 */ /* 0x000fea0003800000 */
.L_x_283:
[----:B------:R-:W-:Y:S01]  /*6910*/  ISETP.LT.OR P2, PT, R0, 0xf2, !P0 ;  /* 0x000000f20000780c */ /* 0x000fe20004741670 */
[----:B-1----:R-:W-:Y:S01]  /*6920*/  @!P4 IMAD R11, R146, R153, R10 ;  /* 0x00000099920bc224 */ /* 0x002fe200078e020a */
[----:B------:R-:W-:Y:S01]  /*6930*/  BSSY B1, `(.L_x_285) ;  /* 0x0000009000017945 */ /* 0x000fe20003800000 */
[C---:B------:R-:W-:Y:S02]  /*6940*/  ISETP.LT.OR P3, PT, R0.reuse, 0xf9, !P1 ;  /* 0x000000f90000780c */ /* 0x040fe40004f61670 */
[C---:B------:R-:W-:Y:S01]  /*6950*/  ISETP.LT.OR P1, PT, R0.reuse, 0xfa, !P1 ;  /* 0x000000fa0000780c */ /* 0x040fe20004f21670 */
[----:B------:R1:W-:Y:S01]  /*6960*/  @!P4 STG.E.U8 desc[UR36][R6.64+0xf0], R11 ;  /* 0x0000f00b0600c986 */ /* 0x0003e2000c101124 */
[----:B------:R-:W-:-:S06]  /*6970*/  ISETP.LT.OR P4, PT, R0, 0xf9, !P0 ;  /* 0x000000f90000780c */ /* 0x000fcc0004781670 */
[----:B------:R-:W-:Y:S07]  /*6980*/  @P2 BRA `(.L_x_286) ;  /* 0x00000000000c2947 */ /* 0x000fee0003800000 */
[----:B------:R-:W1:Y:S02]  /*6990*/  LDG.E.U8 R164, desc[UR36][R8.64+0xf1] ;  /* 0x0000f12408a47981 */ /* 0x000e64000c1e1100 */
[----:B-1----:R-:W-:-:S05]  /*69a0*/  PRMT R11, R164, 0x8880, RZ ;  /* 0x00008880a40b7816 */ /* 0x002fca00000000ff */
[----:B------:R-:W-:-:S07]  /*69b0*/  IMAD R10, R11, R152, RZ ;  /* 0x000000980b0a7224 */ /* 0x000fce00078e02ff */
.L_x_286:
[----:B------:R-:W-:Y:S05]  /*69c0*/  BSYNC B1 ;  /* 0x0000000000017941 */ /* 0x000fea0003800000 */
.L_x_285:
[----:B------:R-:W-:Y:S01]  /*69d0*/  @!P2 IMAD R147, R147, R153, R10 ;  /* 0x000000999393a224 */ /* 0x000fe200078e020a */
[----:B------:R-:W-:Y:S04]  /*69e0*/  BSSY B1, `(.L_x_287) ;  /* 0x0000006000017945 */ /* 0x000fe80003800000 */
[----:B------:R0:W-:Y:S01]  /*69f0*/  @!P2 STG.E.U8 desc[UR36][R6.64+0xf1], R147 ;  /* 0x0000f1930600a986 */ /* 0x0001e2000c101124 */
[----:B------:R-:W-:Y:S05]  /*6a00*/  @P3 BRA `(.L_x_288) ;  /* 0x00000000000c3947 */ /* 0x000fea0003800000 */
[----:B------:R-:W1:Y:S02]  /*6a10*/  LDG.E.U8 R164, desc[UR36][R2.64+0xf8] ;  /* 0x0000f82402a47981 */ /* 0x000e64000c1e1100 */
[----:B-1----:R-:W-:-:S05]  /*6a20*/  PRMT R11, R164, 0x8880, RZ ;  /* 0x00008880a40b7816 */ /* 0x002fca00000000ff */
[----:B------:R-:W-:-:S07]  /*6a30*/  IMAD R10, R11, R152, RZ ;  /* 0x000000980b0a7224 */ /* 0x000fce00078e02ff */
.L_x_288:
[----:B------:R-:W-:Y:S05]  /*6a40*/  BSYNC B1 ;  /* 0x0000000000017941 */ /* 0x000fea0003800000 */
.L_x_287:
[----:B-1----:R-:W-:Y:S01]  /*6a50*/  @!P3 IMAD R11, R148, R153, R10 ;  /* 0x00000099940bb224 */ /* 0x002fe200078e020a */
[----:B------:R-:W-:Y:S04]  /*6a60*/  BSSY B1, `(.L_x_289) ;  /* 0x0000006000017945 */ /* 0x000fe80003800000 */
[----:B------:R1:W-:Y:S01]  /*6a70*/  @!P3 STG.E.U8 desc[UR36][R4.64+0xf8], R11 ;  /* 0x0000f80b0400b986 */ /* 0x0003e2000c101124 */
[----:B------:R-:W-:Y:S05]  /*6a80*/  @P1 BRA `(.L_x_290) ;  /* 0x00000000000c1947 */ /* 0x000fea0003800000 */
[----:B------:R-:W1:Y:S02]  /*6a90*/  LDG.E.U8 R164, desc[UR36][R2.64+0xf9] ;  /* 0x0000f92402a47981 */ /* 0x000e64000c1e1100 */
[----:B-1----:R-:W-:-:S05]  /*6aa0*/  PRMT R11, R164, 0x8880, RZ ;  /* 0x00008880a40b7816 */ /* 0x002fca00000000ff */
[----:B------:R-:W-:-:S07]  /*6ab0*/  IMAD R10, R11, R152, RZ ;  /* 0x000000980b0a7224 */ /* 0x000fce00078e02ff */
.L_x_290:
[----:B------:R-:W-:Y:S05]  /*6ac0*/  BSYNC B1 ;  /* 0x0000000000017941 */ /* 0x000fea0003800000 */
.L_x_289:
[----:B------:R-:W-:Y:S01]  /*6ad0*/  @!P1 IMAD R149, R149, R153, R10 ;  /* 0x0000009995959224 */ /* 0x000fe200078e020a */
[----:B------:R-:W-:Y:S04]  /*6ae0*/  BSSY B1, `(.L_x_291) ;  /* 0x0000006000017945 */ /* 0x000fe80003800000 */
[----:B------:R0:W-:Y:S01]  /*6af0*/  @!P1 STG.E.U8 desc[UR36][R4.64+0xf9], R149 ;  /* 0x0000f99504009986 */ /* 0x0001e2000c101124 */
[----:B------:R-:W-:Y:S05]  /*6b00*/  @P4 BRA `(.L_x_292) ;  /* 0x00000000000c4947 */ /* 0x000fea0003800000 */
[----:B------:R-:W0:Y:S02]  /*6b10*/  LDG.E.U8 R164, desc[UR36][R8.64+0xf8] ;  /* 0x0000f82408a47981 */ /* 0x000e24000c1e1100 */
[----:B0-----:R-:W-:-:S05]  /*6b20*/  PRMT R3, R164, 0x8880, RZ ;  /* 0x00008880a4037816 */ /* 0x001fca00000000ff */
[----:B------:R-:W-:-:S07]  /*6b30*/  IMAD R10, R3, R152, RZ ;  /* 0x00000098030a7224 */ /* 0x000fce00078e02ff */
.L_x_292:
[----:B------:R-:W-:Y:S05]  /*6b40*/  BSYNC B1 ;  /* 0x0000000000017941 */ /* 0x000fea0003800000 */
.L_x_291:
[----:B0-----:R-:W-:Y:S01]  /*6b50*/  @!P4 IMAD R3, R150, R153, R10 ;  /* 0x000000999603c224 */ /* 0x001fe200078e020a */
[----:B------:R-:W-:Y:S01]  /*6b60*/  ISETP.LT.OR P0, PT, R0, 0xfa, !P0 ;  /* 0x000000fa0000780c */ /* 0x000fe20004701670 */
[----:B------:R-:W-:Y:S03]  /*6b70*/  BSSY B1, `(.L_x_293) ;  /* 0x0000006000017945 */ /* 0x000fe60003800000 */
[----:B------:R0:W-:Y:S09]  /*6b80*/  @!P4 STG.E.U8 desc[UR36][R6.64+0xf8], R3 ;  /* 0x0000f8030600c986 */ /* 0x0001f2000c101124 */
[----:B------:R-:W-:Y:S05]  /*6b90*/  @P0 BRA `(.L_x_294) ;  /* 0x00000000000c0947 */ /* 0x000fea0003800000 */
[----:B------:R-:W0:Y:S02]  /*6ba0*/  LDG.E.U8 R164, desc[UR36][R8.64+0xf9] ;  /* 0x0000f92408a47981 */ /* 0x000e24000c1e1100 */
[----:B0-----:R-:W-:-:S05]  /*6bb0*/  PRMT R3, R164, 0x8880, RZ ;  /* 0x00008880a4037816 */ /* 0x001fca00000000ff */
[----:B------:R-:W-:-:S07]  /*6bc0*/  IMAD R10, R3, R152, RZ ;  /* 0x00000098030a7224 */ /* 0x000fce00078e02ff */
.L_x_294:
[----:B------:R-:W-:Y:S05]  /*6bd0*/  BSYNC B1 ;  /* 0x0000000000017941 */ /* 0x000fea0003800000 */
.L_x_293:
[----:B------:R-:W-:Y:S01]  /*6be0*/  IMAD R151, R151, R153, R10 ;  /* 0x0000009997977224 */ /* 0x000fe200078e020a */
[----:B------:R-:W-:Y:S06]  /*6bf0*/  @P0 BRA `(.L_x_295) ;  /* 0x0000001800100947 */ /* 0x000fec0003800000 */
[----:B------:R0:W-:Y:S01]  /*6c00*/  STG.E.U8 desc[UR36][R6.64+0xf9], R151 ;  /* 0x0000f99706007986 */ /* 0x0001e2000c101124 */
[----:B------:R-:W-:Y:S05]  /*6c10*/  BRA `(.L_x_295) ;  /* 0x0000001800087947 */ /* 0x000fea0003800000 */
.L_x_38:
[C---:B------:R-:W-:Y:S02]  /*6c20*/  ISETP.GE.AND P1, PT, R19.reuse, 0x1, PT ;  /* 0x000000011300780c */ /* 0x040fe40003f26270 */
[----:B------:R-:W-:Y:S02]  /*6c30*/  ISETP.GE.AND P0, PT, R19, 0x9, PT ;  /* 0x000000091300780c */ /* 0x000fe40003f06270 */
[C---:B------:R-:W-:Y:S02]  /*6c40*/  ISETP.LT.OR P2, PT, R0.reuse, 0x1, !P1 ;  /* 0x000000010000780c */ /* 0x040fe40004f41670 */
[C---:B------:R-:W-:Y:S02]  /*6c50*/  ISETP.LT.OR P3, PT, R0.reuse, 0x2, !P1 ;  /* 0x000000020000780c */ /* 0x040fe40004f61670 */
[----:B------:R-:W-:-:S09]  /*6c60*/  ISETP.LT.OR P4, PT, R0, 0x1, !P0 ;  /* 0x000000010000780c */ /* 0x000fd20004781670 */
[-C--:B------:R-:W-:Y:S02]  /*6c70*/  @!P2 IMAD R3, R24, R153.reuse, RZ ;  /* 0x000000991803a224 */ /* 0x080fe400078e02ff */
[-C--:B------:R-:W-:Y:S02]  /*6c80*/  @!P3 IMAD R25, R25, R153.reuse, RZ ;  /* 0x000000991919b224 */ /* 0x080fe400078e02ff */
[----:B------:R-:W-:Y:S01]  /*6c90*/  @!P4 IMAD R9, R26, R153, RZ ;  /* 0x000000991a09c224 */ /* 0x000fe200078e02ff */
[----:B------:R0:W-:Y:S01]  /*6ca0*/  @!P2 STG.E.U8 desc[UR36][R4.64], R3 ;  /* 0x000000030400a986 */ /* 0x0001e2000c101124 */
[----:B------:R-:W-:-:S03]  /*6cb0*/  ISETP.LT.OR P2, PT, R0, 0x2, !P0 ;  /* 0x000000020000780c */ /* 0x000fc60004741670 */
[----:B------:R-:W-:Y:S01]  /*6cc0*/  @!P3 STG.E.U8 desc[UR36][R4.64+0x1], R25 ;  /* 0x000001190400b986 */ /* 0x000fe2000c101124 */
[----:B------:R-:W-:-:S03]  /*6cd0*/  ISETP.LT.OR P3, PT, R0, 0x9, !P1 ;  /* 0x000000090000780c */ /* 0x000fc60004f61670 */
[----:B------:R1:W-:Y:S01]  /*6ce0*/  @!P4 STG.E.U8 desc[UR36][R6.64], R9 ;  /* 0x000000090600c986 */ /* 0x0003e2000c101124 */
[----:B------:R-:W-:-:S05]  /*6cf0*/  ISETP.LT.OR P4, PT, R0, 0xa, !P1 ;  /* 0x0000000a0000780c */ /* 0x000fca0004f81670 */
[----:B------:R-:W-:-:S04]  /*6d00*/  @!P2 IMAD R27, R27, R153, RZ ;  /* 0x000000991b1ba224 */ /* 0x000fc800078e02ff */
[-C--:B------:R-:W-:Y:S01]  /*6d10*/  @!P3 IMAD R11, R28, R153.reuse, RZ ;  /* 0x000000991c0bb224 */ /* 0x080fe200078e02ff */
[----:B------:R-:W-:Y:S01]  /*6d20*/  @!P2 STG.E.U8 desc[UR36][R6.64+0x1], R27 ;  /* 0x0000011b0600a986 */ /* 0x000fe2000c101124 */
[C---:B------:R-:W-:Y:S02]  /*6d30*/  ISETP.LT.OR P2, PT, R0.reuse, 0x9, !P0 ;  /* 0x000000090000780c */ /* 0x040fe40004741670 */
[----:B------:R-:W-:Y:S01]  /*6d40*/  @!P4 IMAD R29, R29, R153, RZ ;  /* 0x000000991d1dc224 */ /* 0x000fe200078e02ff */
[----:B------:R2:W-:Y:S01]  /*6d50*/  @!P3 STG.E.U8 desc[UR36][R4.64+0x8], R11 ;  /* 0x0000080b0400b986 */ /* 0x0005e2000c101124 */
[----:B------:R-:W-:-:S03]  /*6d60*/  ISETP.LT.OR P3, PT, R0, 0xa, !P0 ;  /* 0x0000000a0000780c */ /* 0x000fc60004761670 */
[----:B------:R-:W-:Y:S01]  /*6d70*/  @!P4 STG.E.U8 desc[UR36][R4.64+0x9], R29 ;  /* 0x0000091d0400c986 */ /* 0x000fe2000c101124 */
[----:B------:R-:W-:-:S05]  /*6d80*/  ISETP.LT.OR P4, PT, R0, 0x11, !P1 ;  /* 0x000000110000780c */ /* 0x000fca0004f81670 */
[----:B0-----:R-:W-:-:S04]  /*6d90*/  @!P2 IMAD R3, R30, R153, RZ ;  /* 0x000000991e03a224 */ /* 0x001fc800078e02ff */
[-C--:B------:R-:W-:Y:S01]  /*6da0*/  @!P3 IMAD R31, R31, R153.reuse, RZ ;  /* 0x000000991f1fb224 */ /* 0x080fe200078e02ff */
[----:B------:R0:W-:Y:S01]  /*6db0*/  @!P2 STG.E.U8 desc[UR36][R6.64+0x8], R3 ;  /* 0x000008030600a986 */ /* 0x0001e2000c101124 */
[----:B------:R-:W-:Y:S02]  /*6dc0*/  ISETP.LT.OR P2, PT, R0, 0x12, !P1 ;  /* 0x000000120000780c */ /* 0x000fe40004f41670 */
[----:B-1----:R-:W-:Y:S01]  /*6dd0*/  @!P4 IMAD R9, R32, R153, RZ ;  /* 0x000000992009c224 */ /* 0x002fe200078e02ff */
[----:B------:R-:W-:Y:S01]  /*6de0*/  @!P3 STG.E.U8 desc[UR36][R6.64+0x9], R31 ;  /* 0x0000091f0600b986 */ /* 0x000fe2000c101124 */
[----:B------:R-:W-:-:S03]  /*6df0*/  ISETP.LT.OR P3, PT, R0, 0x11, !P0 ;  /* 0x000000110000780c */ /* 0x000fc60004761670 */
[----:B------:R1:W-:Y:S01]  /*6e00*/  @!P4 STG.E.U8 desc[UR36][R4.64+0x10], R9 ;  /* 0x000010090400c986 */ /* 0x0003e2000c101124 */
[----:B------:R-:W-:-:S05]  /*6e10*/  ISETP.LT.OR P4, PT, R0, 0x12, !P0 ;  /* 0x000000120000780c */ /* 0x000fca0004781670 */
[----:B------:R-:W-:-:S04]  /*6e20*/  @!P2 IMAD R33, R33, R153, RZ ;  /* 0x000000992121a224 */ /* 0x000fc800078e02ff */
[-C--:B--2---:R-:W-:Y:S01]  /*6e30*/  @!P3 IMAD R11, R34, R153.reuse, RZ ;  /* 0x00000099220bb224 */ /* 0x084fe200078e02ff */
        /* <DEDUP_REMOVED lines=336> */
[----:B------:R1:W-:Y:S01]  /*8340*/  @!P3 STG.E.U8 desc[UR36][R4.64+0xf1], R145 ;  /* 0x0000f1910400b986 */ /* 0x0003e2000c101124 */
[C---:B------:R-:W-:Y:S02]  /*8350*/  ISETP.LT.OR P3, PT, R0.reuse, 0xf9, !P1 ;  /* 0x000000f90000780c */ /* 0x040fe40004f61670 */
[C---:B------:R-:W-:Y:S01]  /*8360*/  ISETP.LT.OR P1, PT, R0.reuse, 0xfa, !P1 ;  /* 0x000000fa0000780c */ /* 0x040fe20004f21670 */
[----:B------:R1:W-:Y:S01]  /*8370*/  @!P4 STG.E.U8 desc[UR36][R6.64+0xf0], R9 ;  /* 0x0000f0090600c986 */ /* 0x0003e2000c101124 */
[----:B------:R-:W-:-:S02]  /*8380*/  ISETP.LT.OR P4, PT, R0, 0xf9, !P0 ;  /* 0x000000f90000780c */ /* 0x000fc40004781670 */
[----:B------:R-:W-:-:S03]  /*8390*/  ISETP.LT.OR P0, PT, R0, 0xfa, !P0 ;  /* 0x000000fa0000780c */ /* 0x000fc60004701670 */
[----:B------:R-:W-:-:S04]  /*83a0*/  @!P2 IMAD R147, R147, R153, RZ ;  /* 0x000000999393a224 */ /* 0x000fc800078e02ff */
[-C--:B--2---:R-:W-:Y:S01]  /*83b0*/  @!P3 IMAD R11, R148, R153.reuse, RZ ;  /* 0x00000099940bb224 */ /* 0x084fe200078e02ff */
[----:B------:R1:W-:Y:S01]  /*83c0*/  @!P2 STG.E.U8 desc[UR36][R6.64+0xf1], R147 ;  /* 0x0000f1930600a986 */ /* 0x0003e2000c101124 */
[-C--:B------:R-:W-:Y:S02]  /*83d0*/  @!P1 IMAD R149, R149, R153.reuse, RZ ;  /* 0x0000009995959224 */ /* 0x080fe400078e02ff */
[-C--:B0-----:R-:W-:Y:S01]  /*83e0*/  @!P4 IMAD R3, R150, R153.reuse, RZ ;  /* 0x000000999603c224 */ /* 0x081fe200078e02ff */
[----:B------:R1:W-:Y:S01]  /*83f0*/  @!P3 STG.E.U8 desc[UR36][R4.64+0xf8], R11 ;  /* 0x0000f80b0400b986 */ /* 0x0003e2000c101124 */
[----:B------:R-:W-:-:S03]  /*8400*/  @!P0 IMAD R151, R151, R153, RZ ;  /* 0x0000009997978224 */ /* 0x000fc600078e02ff */
[----:B------:R1:W-:Y:S04]  /*8410*/  @!P1 STG.E.U8 desc[UR36][R4.64+0xf9], R149 ;  /* 0x0000f99504009986 */ /* 0x0003e8000c101124 */
[----:B------:R1:W-:Y:S04]  /*8420*/  @!P4 STG.E.U8 desc[UR36][R6.64+0xf8], R3 ;  /* 0x0000f8030600c986 */ /* 0x0003e8000c101124 */
[----:B------:R1:W-:Y:S02]  /*8430*/  @!P0 STG.E.U8 desc[UR36][R6.64+0xf9], R151 ;  /* 0x0000f99706008986 */ /* 0x0003e4000c101124 */
.L_x_295:
[----:B------:R-:W-:Y:S05]  /*8440*/  BSYNC B0 ;  /* 0x0000000000007941 */ /* 0x000fea0003800000 */
.L_x_37:
[----:B01----:R-:W2:Y:S01]  /*8450*/  LDL.64 R2, [R1] ;  /* 0x0000000001027983 */ /* 0x003ea20000100a00 */
[----:B------:R-:W-:Y:S01]  /*8460*/  ULDC.64 UR4, c[0x0][0x650] ;  /* 0x0001940000047ab9 */ /* 0x000fe20000000a00 */
[----:B------:R0:W-:Y:S01]  /*8470*/  SYNCS.ARRIVE.TRANS64.A1T0 RZ, [R162+UR45], RZ ;  /* 0x000000ffa2ff79a7 */ /* 0x0001e2000810002d */
[----:B------:R-:W-:Y:S01]  /*8480*/  PRMT R0, RZ, 0x7610, R0 ;  /* 0x00007610ff007816 */ /* 0x000fe20000000000 */
[----:B------:R-:W-:Y:S02]  /*8490*/  IMAD.MOV.U32 R19, RZ, RZ, -0x1 ;  /* 0xffffffffff137424 */ /* 0x000fe400078e00ff */
[----:B------:R-:W-:Y:S01]  /*84a0*/  IMAD.MOV.U32 R22, RZ, RZ, -0x1 ;  /* 0xffffffffff167424 */ /* 0x000fe200078e00ff */
[----:B--2---:R-:W-:-:S04]  /*84b0*/  LEA R18, P0, R2, R18, 0x1 ;  /* 0x0000001202127211 */ /* 0x004fc800078008ff */
[----:B------:R-:W-:Y:S01]  /*84c0*/  LEA.HI.X R17, R2, R17, R23, 0x1, P0 ;  /* 0x0000001102117211 */ /* 0x000fe200000f0c17 */
[----:B------:R-:W-:Y:S01]  /*84d0*/  IMAD.MOV.U32 R2, RZ, RZ, -0x1 ;  /* 0xffffffffff027424 */ /* 0x000fe200078e00ff */
[----:B------:R-:W-:-:S04]  /*84e0*/  ISETP.GE.U32.AND P0, PT, R18, UR4, PT ;  /* 0x0000000412007c0c */ /* 0x000fc8000bf06070 */
[----:B------:R-:W-:-:S13]  /*84f0*/  ISETP.GE.U32.AND.EX P0, PT, R17, UR5, PT, P0 ;  /* 0x0000000511007c0c */ /* 0x000fda000bf06100 */
[----:B0-----:R-:W-:Y:S05]  /*8500*/  @P0 BRA `(.L_x_296) ;  /* 0x0000000400700947 */ /* 0x001fea0003800000 */
[----:B------:R-:W0:Y:S01]  /*8510*/  S2R R10, SR_CTAID.X ;  /* 0x00000000000a7919 */ /* 0x000e220000002500 */
[----:B------:R-:W1:Y:S01]  /*8520*/  LDC.64 R8, c[0x0][0x628] ;  /* 0x00018a00ff087b82 */ /* 0x000e620000000a00 */
[----:B------:R-:W-:Y:S01]  /*8530*/  ULDC UR4, c[0x0][0x150] ;  /* 0x0000540000047ab9 */ /* 0x000fe20000000800 */
[----:B---3--:R-:W-:Y:S01]  /*8540*/  IMAD.MOV.U32 R6, RZ, RZ, R18 ;  /* 0x000000ffff067224 */ /* 0x008fe200078e0012 */
[----:B------:R-:W2:Y:S01]  /*8550*/  S2R R20, SR_CTAID.Y ;  /* 0x0000000000147919 */ /* 0x000ea20000002600 */
[----:B------:R-:W-:-:S04]  /*8560*/  IMAD.MOV.U32 R7, RZ, RZ, R17 ;  /* 0x000000ffff077224 */ /* 0x000fc800078e0011 */
[----:B------:R-:W3:Y:S08]  /*8570*/  LDC R15, c[0x0][0x144] ;  /* 0x00005100ff0f7b82 */ /* 0x000ef00000000800 */
[----:B------:R-:W2:Y:S08]  /*8580*/  LDC R0, c[0x0][0x630] ;  /* 0x00018c00ff007b82 */ /* 0x000eb00000000800 */
[----:B------:R-:W2:Y:S01]  /*8590*/  LDC.64 R12, c[0x0][0x620] ;  /* 0x00018800ff0c7b82 */ /* 0x000ea20000000a00 */
[----:B-1----:R-:W-:-:S04]  /*85a0*/  ISETP.NE.U32.AND P0, PT, R8, RZ, PT ;  /* 0x000000ff0800720c */ /* 0x002fc80003f05070 */
[----:B------:R-:W-:Y:S02]  /*85b0*/  ISETP.NE.AND.EX P0, PT, R9, RZ, PT, P0 ;  /* 0x000000ff0900720c */ /* 0x000fe40003f05300 */
[----:B0-----:R-:W-:-:S05]  /*85c0*/  I2FP.F32.U32 R2, R10 ;  /* 0x0000000a00027245 */ /* 0x001fca0000201000 */
[----:B------:R-:W-:-:S04]  /*85d0*/  FMUL R2, R2, UR4 ;  /* 0x0000000402027c20 */ /* 0x000fc80008400000 */
[----:B------:R0:W1:Y:S02]  /*85e0*/  F2I.U32.TRUNC.NTZ R14, R2 ;  /* 0x00000002000e7305 */ /* 0x000064000020f000 */
[----:B---3--:R-:W-:Y:S05]  /*85f0*/  @!P0 BRA `(.L_x_297) ;  /* 0x0000000000288947 */ /* 0x008fea0003800000 */
[----:B------:R-:W3:Y:S02]  /*8600*/  LDC R3, c[0x0][0x634] ;  /* 0x00018d00ff037b82 */ /* 0x000ee40000000800 */
[----:B---3--:R-:W-:-:S05]  /*8610*/  IADD3 R7, P0, R18, R3, RZ ;  /* 0x0000000312077210 */ /* 0x008fca0007f1e0ff */
[----:B------:R-:W-:-:S04]  /*8620*/  IMAD.X R11, RZ, RZ, R17, P0 ;  /* 0x000000ffff0b7224 */ /* 0x000fc800000e0611 */
[----:B0-----:R-:W-:-:S04]  /*8630*/  IMAD.WIDE.U32 R2, R11, R8, RZ ;  /* 0x000000080b027225 */ /* 0x001fc800078e00ff */
[----:B----4-:R-:W-:-:S04]  /*8640*/  IMAD.WIDE.U32 R4, P0, R7, R9, R2 ;  /* 0x0000000907047225 */ /* 0x010fc80007800002 */
[----:B------:R-:W-:-:S04]  /*8650*/  IMAD.WIDE.U32 R2, R7, R8, RZ ;  /* 0x0000000807027225 */ /* 0x000fc800078e00ff */
[----:B------:R-:W-:Y:S01]  /*8660*/  IMAD.X R7, RZ, RZ, RZ, P0 ;  /* 0x000000ffff077224 */ /* 0x000fe200000e06ff */
[----:B------:R-:W-:Y:S01]  /*8670*/  IADD3 RZ, P0, R3, R4, RZ ;  /* 0x0000000403ff7210 */ /* 0x000fe20007f1e0ff */
[----:B------:R-:W-:-:S04]  /*8680*/  IMAD.MOV.U32 R6, RZ, RZ, R5 ;  /* 0x000000ffff067224 */ /* 0x000fc800078e0005 */
[----:B------:R-:W-:-:S08]  /*8690*/  IMAD.WIDE.U32.X R6, R11, R9, R6, P0 ;  /* 0x000000090b067225 */ /* 0x000fd000000e0406 */
.L_x_297:
[----:B------:R-:W3:Y:S01]  /*86a0*/  LDC.64 R26, c[0x0][0x640] ;  /* 0x00019000ff1a7b82 */ /* 0x000ee20000000a00 */
[-C--:B--2---:R-:W-:Y:S01]  /*86b0*/  SHF.R.U64 R11, R6, R0.reuse, R7 ;  /* 0x00000000060b7219 */ /* 0x084fe20000001207 */
[----:B------:R-:W-:Y:S01]  /*86c0*/  IMAD.MOV.U32 R19, RZ, RZ, R17 ;  /* 0x000000ffff137224 */ /* 0x000fe200078e0011 */
[----:B------:R-:W-:Y:S01]  /*86d0*/  SHF.R.U32.HI R0, RZ, R0, R7 ;  /* 0x00000000ff007219 */ /* 0x000fe20000011607 */
[----:B-1----:R-:W-:Y:S01]  /*86e0*/  IMAD.MOV R14, RZ, RZ, -R14 ;  /* 0x000000ffff0e7224 */ /* 0x002fe200078e0a0e */
[----:B----4-:R-:W-:Y:S01]  /*86f0*/  IADD3 R5, P0, RZ, -R11, RZ ;  /* 0x8000000bff057210 */ /* 0x010fe20007f1e0ff */
[----:B------:R-:W-:Y:S01]  /*8700*/  ULDC UR4, c[0x0][0x154] ;  /* 0x0000550000047ab9 */ /* 0x000fe20000000800 */
[----:B------:R-:W-:Y:S01]  /*8710*/  IMAD.MOV.U32 R7, RZ, RZ, 0x1 ;  /* 0x00000001ff077424 */ /* 0x000fe200078e00ff */
[----:B------:R-:W1:Y:S01]  /*8720*/  LDC R4, c[0x0][0x618] ;  /* 0x00018600ff047b82 */ /* 0x000e620000000800 */
[----:B------:R-:W-:Y:S02]  /*8730*/  IMAD R22, R15, R14, R10 ;  /* 0x0000000e0f167224 */ /* 0x000fe400078e020a */
[----:B------:R-:W-:-:S04]  /*8740*/  IMAD.X R3, RZ, RZ, ~R0, P0 ;  /* 0x000000ffff037224 */ /* 0x000fc800000e0e00 */
[-C--:B------:R-:W-:Y:S01]  /*8750*/  IMAD R0, R3, R12.reuse, RZ ;  /* 0x0000000c03007224 */ /* 0x080fe200078e02ff */
[----:B------:R-:W2:Y:S01]  /*8760*/  LDC R6, c[0x0][0x608] ;  /* 0x00018200ff067b82 */ /* 0x000ea20000000800 */
[----:B0-----:R-:W-:-:S04]  /*8770*/  IMAD.WIDE.U32 R2, R5, R12, R18 ;  /* 0x0000000c05027225 */ /* 0x001fc800078e0012 */
[----:B------:R-:W-:Y:S01]  /*8780*/  IMAD R5, R5, R13, R0 ;  /* 0x0000000d05057224 */ /* 0x000fe200078e0200 */
[----:B------:R-:W-:Y:S02]  /*8790*/  I2FP.F32.U32 R0, R20 ;  /* 0x0000001400007245 */ /* 0x000fe40000201000 */
[----:B------:R-:W0:Y:S01]  /*87a0*/  LDC R24, c[0x0][0x658] ;  /* 0x00019600ff187b82 */ /* 0x000e220000000800 */
[----:B------:R-:W-:Y:S01]  /*87b0*/  IMAD.IADD R3, R3, 0x1, R5 ;  /* 0x0000000103037824 */ /* 0x000fe200078e0205 */
[----:B---3--:R-:W-:Y:S01]  /*87c0*/  ISETP.NE.U32.AND P0, PT, R26, RZ, PT ;  /* 0x000000ff1a00720c */ /* 0x008fe20003f05070 */
[----:B------:R-:W-:Y:S01]  /*87d0*/  FMUL R0, R0, UR4 ;  /* 0x0000000400007c20 */ /* 0x000fe20008400000 */
[----:B------:R-:W-:Y:S02]  /*87e0*/  IMAD.MOV.U32 R5, RZ, RZ, -0x1 ;  /* 0xffffffffff057424 */ /* 0x000fe400078e00ff */
[----:B------:R-:W-:Y:S01]  /*87f0*/  ISETP.NE.AND.EX P0, PT, R27, RZ, PT, P0 ;  /* 0x000000ff1b00720c */ /* 0x000fe20003f05300 */
[----:B------:R3:W4:Y:S01]  /*8800*/  F2I.U32.TRUNC.NTZ R12, R0 ;  /* 0x00000000000c7305 */ /* 0x000722000020f000 */
[----:B------:R-:W3:Y:S01]  /*8810*/  LDC R15, c[0x0][0x148] ;  /* 0x00005200ff0f7b82 */ /* 0x000ee20000000800 */
[----:B-1----:R-:W-:-:S02]  /*8820*/  SHF.R.U64 R10, R2, R4, R3 ;  /* 0x00000004020a7219 */ /* 0x002fc40000001203 */
[----:B------:R-:W-:-:S05]  /*8830*/  SHF.R.U32.HI R3, RZ, R4, R3 ;  /* 0x00000004ff037219 */ /* 0x000fca0000011603 */
[----:B------:R-:W1:Y:S01]  /*8840*/  LDC R14, c[0x0][0x600] ;  /* 0x00018000ff0e7b82 */ /* 0x000e620000000800 */
[-CC-:B--2---:R-:W-:Y:S02]  /*8850*/  SHF.R.U64 R8, R10, R6.reuse, R3.reuse ;  /* 0x000000060a087219 */ /* 0x184fe40000001203 */
[----:B------:R-:W-:-:S05]  /*8860*/  SHF.R.U32.HI R3, RZ, R6, R3 ;  /* 0x00000006ff037219 */ /* 0x000fca0000011603 */
[----:B------:R-:W2:Y:S01]  /*8870*/  LDC R21, c[0x0][0x648] ;  /* 0x00019200ff157b82 */ /* 0x000ea20000000800 */
[-CC-:B0-----:R-:W-:Y:S02]  /*8880*/  SHF.R.U64 R13, R8, R24.reuse, R3.reuse ;  /* 0x00000018080d7219 */ /* 0x181fe40000001203 */
[-C--:B------:R-:W-:Y:S02]  /*8890*/  SHF.L.U32 R5, R5, R24.reuse, RZ ;  /* 0x0000001805057219 */ /* 0x080fe400000006ff */
[-C--:B------:R-:W-:Y:S01]  /*88a0*/  SHF.R.U32.HI R3, RZ, R24.reuse, R3 ;  /* 0x00000018ff037219 */ /* 0x080fe20000011603 */
[----:B------:R-:W-:Y:S01]  /*88b0*/  IMAD.MOV.U32 R2, RZ, RZ, R13 ;  /* 0x000000ffff027224 */ /* 0x000fe200078e000d */
[----:B------:R-:W-:Y:S01]  /*88c0*/  SHF.L.U32 R24, R7, R24, RZ ;  /* 0x0000001807187219 */ /* 0x000fe200000006ff */
[----:B------:R-:W0:Y:S01]  /*88d0*/  LDC R25, c[0x0][0x638] ;  /* 0x00018e00ff197b82 */ /* 0x000e220000000800 */
[----:B------:R-:W-:-:S07]  /*88e0*/  LOP3.LUT R19, RZ, R5, RZ, 0x33, !PT ;  /* 0x00000005ff137212 */ /* 0x000fce00078e33ff */
[----:B------:R-:W0:Y:S01]  /*88f0*/  LDC R28, c[0x0][0x610] ;  /* 0x00018400ff1c7b82 */ /* 0x000e220000000800 */
[----:B----4-:R-:W-:Y:S05]  /*8900*/  @!P0 BRA `(.L_x_298) ;  /* 0x0000000000288947 */ /* 0x010fea0003800000 */
[----:B---3--:R-:W3:Y:S02]  /*8910*/  LDC R0, c[0x0][0x64c] ;  /* 0x00019300ff007b82 */ /* 0x008ee40000000800 */
[----:B---3--:R-:W-:-:S05]  /*8920*/  IADD3 R7, P0, R13, R0, RZ ;  /* 0x000000000d077210 */ /* 0x008fca0007f1e0ff */
        /* <DEDUP_REMOVED lines=8> */
.L_x_298:
[----:B------:R-:W4:Y:S01]  /*89b0*/  LDC R4, c[0x0][0x65c] ;  /* 0x00019700ff047b82 */ /* 0x000f220000000800 */
[----:B--23--:R-:W-:Y:S01]  /*89c0*/  SHF.R.U64 R0, R2, R21, R3 ;  /* 0x0000001502007219 */ /* 0x00cfe20000001203 */
[----:B-1----:R-:W-:Y:S01]  /*89d0*/  VIADD R3, R14, 0xffffffff ;  /* 0xffffffff0e037836 */ /* 0x002fe20000000000 */
[----:B------:R-:W-:Y:S01]  /*89e0*/  LOP3.LUT R19, R8, R19, RZ, 0xc0, !PT ;  /* 0x0000001308137212 */ /* 0x000fe200078ec0ff */
[----:B------:R-:W-:Y:S02]  /*89f0*/  IMAD.MOV R12, RZ, RZ, -R12 ;  /* 0x000000ffff0c7224 */ /* 0x000fe400078e0a0c */
[----:B------:R-:W-:Y:S01]  /*8a00*/  IMAD.MOV R2, RZ, RZ, -R0 ;  /* 0x000000ffff027224 */ /* 0x000fe200078e0a00 */
[----:B------:R-:W-:Y:S01]  /*8a10*/  LOP3.LUT R3, R10, R3, RZ, 0xc0, !PT ;  /* 0x000000030a037212 */ /* 0x000fe200078ec0ff */
[----:B------:R-:W-:Y:S02]  /*8a20*/  IMAD R19, R24, R0, R19 ;  /* 0x0000000018137224 */ /* 0x000fe400078e0213 */
[----:B0-----:R-:W-:-:S04]  /*8a30*/  IMAD R0, R2, R25, R13 ;  /* 0x0000001902007224 */ /* 0x001fc800078e020d */
[----:B------:R-:W-:Y:S01]  /*8a40*/  IMAD R2, R0, R14, R3 ;  /* 0x0000000e00027224 */ /* 0x000fe200078e0203 */
[----:B----4-:R-:W-:Y:S01]  /*8a50*/  ISETP.NE.AND P0, PT, R4, 0x1, PT ;  /* 0x000000010400780c */ /* 0x010fe20003f05270 */
[----:B------:R-:W-:-:S05]  /*8a60*/  IMAD.MOV.U32 R4, RZ, RZ, 0x1 ;  /* 0x00000001ff047424 */ /* 0x000fca00078e00ff */
[----:B------:R-:W-:-:S07]  /*8a70*/  PRMT R0, R4, 0x7610, R0 ;  /* 0x0000761004007816 */ /* 0x000fce0000000000 */
[----:B------:R-:W-:-:S04]  /*8a80*/  @P0 IMAD R22, R15, R12, R20 ;  /* 0x0000000c0f160224 */ /* 0x000fc800078e0214 */
[----:B------:R-:W-:-:S05]  /*8a90*/  IMAD R19, R19, R28, R22 ;  /* 0x0000001c13137224 */ /* 0x000fca00078e0216 */
[----:B------:R-:W-:Y:S02]  /*8aa0*/  SEL R22, R2, R19, !P0 ;  /* 0x0000001302167207 */ /* 0x000fe40004000000 */
[----:B------:R-:W-:Y:S01]  /*8ab0*/  SEL R19, R19, R2, !P0 ;  /* 0x0000000213137207 */ /* 0x000fe20004000000 */
[----:B------:R-:W-:-:S07]  /*8ac0*/  IMAD.MOV.U32 R2, RZ, RZ, R11 ;  /* 0x000000ffff027224 */ /* 0x000fce00078e000b */
.L_x_296:
[----:B------:R-:W-:Y:S02]  /*8ad0*/  LOP3.LUT P0, RZ, R0, 0xff, RZ, 0xc0, !PT ;  /* 0x000000ff00ff7812 */ /* 0x000fe4000780c0ff */
[----:B------:R-:W-:-:S11]  /*8ae0*/  LOP3.LUT R165, R165, 0x1, RZ, 0x3c, !PT ;  /* 0x00000001a5a57812 */ /* 0x000fd600078e3cff */
[----:B------:R-:W-:Y:S05]  /*8af0*/  @P0 BRA `(.L_x_299) ;  /* 0xffffff8c00080947 */ /* 0x000fea000383ffff */
[----:B------:R-:W-:Y:S05]  /*8b00*/  EXIT ;  /* 0x000000000000794d */ /* 0x000fea0003800000 */
.L_x_18:
[----:B------:R-:W-:-:S08]  /*8b10*/  ISETP.NE.AND P0, PT, R5, RZ, PT ;  /* 0x000000ff0500720c */ /* 0x000fd00003f05270 */
[----:B0-2---:R-:W0:-:S00]  /*8b20*/  USETMAXREG.DEALLOC.CTAPOOL 0x28 ;  /* 0x00000028000079c8 */ /* 0x005e0000080e0500 */
[----:B------:R-:W-:Y:S05]  /*8b30*/  @P0 EXIT ;  /* 0x000000000000094d */ /* 0x000fea0003800000 */
[----:B0-----:R-:W-:Y:S01]  /*8b40*/  LOP3.LUT P0, RZ, R8, 0xff, RZ, 0xc0, !PT ;  /* 0x000000ff08ff7812 */ /* 0x001fe2000780c0ff */
[----:B------:R-:W-:Y:S02]  /*8b50*/  IMAD.MOV.U32 R0, RZ, RZ, 0x1 ;  /* 0x00000001ff007424 */ /* 0x000fe400078e00ff */
[----:B------:R-:W-:-:S10]  /*8b60*/  IMAD.MOV.U32 R9, RZ, RZ, RZ ;  /* 0x000000ffff097224 */ /* 0x000fd400078e00ff */
[----:B------:R-:W-:Y:S05]  /*8b70*/  @!P0 BRA `(.L_x_300) ;  /* 0x0000000c003c8947 */ /* 0x000fea0003800000 */
[----:B------:R-:W0:Y:S01]  /*8b80*/  S2UR UR8, SR_CgaCtaId ;  /* 0x00000000000879c3 */ /* 0x000e220000008800 */
[----:B------:R-:W-:Y:S01]  /*8b90*/  LOP3.LUT P0, RZ, R4, 0x1f, RZ, 0xc0, !PT ;  /* 0x0000001f04ff7812 */ /* 0x000fe2000780c0ff */
[----:B------:R-:W-:Y:S01]  /*8ba0*/  ULDC UR5, c[0x0][0x658] ;  /* 0x0001960000057ab9 */ /* 0x000fe20000000800 */
[----:B------:R-:W-:Y:S01]  /*8bb0*/  UMOV UR6, 0xffffffff ;  /* 0xffffffff00067882 */ /* 0x000fe20000000000 */
[----:B------:R-:W-:Y:S01]  /*8bc0*/  BSSY B0, `(.L_x_300) ;  /* 0x00000ca000007945 */ /* 0x000fe20003800000 */
[----:B------:R-:W-:Y:S01]  /*8bd0*/  USHF.L.U32 UR6, UR6, UR5, URZ ;  /* 0x0000000506067299 */ /* 0x000fe2000800063f */
[C---:B------:R-:W-:Y:S01]  /*8be0*/  ISETP.NE.AND P2, PT, R3.reuse, RZ, PT ;  /* 0x000000ff0300720c */ /* 0x040fe20003f45270 */
[----:B------:R-:W-:Y:S01]  /*8bf0*/  IMAD.MOV.U32 R10, RZ, RZ, 0x1 ;  /* 0x00000001ff0a7424 */ /* 0x000fe200078e00ff */
[----:B------:R-:W-:Y:S01]  /*8c00*/  ISETP.NE.OR P0, PT, R3, RZ, !P0 ;  /* 0x000000ff0300720c */ /* 0x000fe20004705670 */
[----:B------:R-:W-:Y:S01]  /*8c10*/  IMAD.MOV.U32 R0, RZ, RZ, 0x1 ;  /* 0x00000001ff007424 */ /* 0x000fe200078e00ff */
[----:B------:R-:W-:Y:S01]  /*8c20*/  LOP3.LUT R6, R16, 0x2, RZ, 0xfc, !PT ;  /* 0x0000000210067812 */ /* 0x000fe200078efcff */
[----:B------:R-:W-:Y:S01]  /*8c30*/  IMAD.MOV.U32 R9, RZ, RZ, RZ ;  /* 0x000000ffff097224 */ /* 0x000fe200078e00ff */
[----:B------:R-:W-:Y:S01]  /*8c40*/  ULDC UR4, c[0x0][0x600] ;  /* 0x0001800000047ab9 */ /* 0x000fe20000000800 */
[----:B------:R-:W-:Y:S01]  /*8c50*/  UMOV UR7, 0x1 ;  /* 0x0000000100077882 */ /* 0x000fe20000000000 */
[----:B------:R-:W-:-:S02]  /*8c60*/  UIADD3 UR22, UR40, 0x1, URZ ;  /* 0x0000000128167890 */ /* 0x000fc4000fffe03f */
[----:B------:R-:W-:Y:S02]  /*8c70*/  UIADD3 UR14, UR4, -0x1, URZ ;  /* 0xffffffff040e7890 */ /* 0x000fe4000fffe03f */
[----:B------:R-:W-:Y:S02]  /*8c80*/  USHF.L.U32 UR16, UR7, UR5, URZ ;  /* 0x0000000507107299 */ /* 0x000fe4000800063f */
[----:B------:R-:W-:Y:S01]  /*8c90*/  ULOP3.LUT UR15, URZ, UR6, URZ, 0x33, !UPT ;  /* 0x000000063f0f7292 */ /* 0x000fe2000f8e333f */
[----:B------:R-:W-:Y:S01]  /*8ca0*/  ULDC.64 UR20, c[0x0][0x198] ;  /* 0x0000660000147ab9 */ /* 0x000fe20000000a00 */
[----:B0-----:R-:W-:-:S05]  /*8cb0*/  IMAD.U32 R7, RZ, RZ, UR8 ;  /* 0x00000008ff077e24 */ /* 0x001fca000f8e00ff */
[----:B------:R-:W-:-:S07]  /*8cc0*/  LEA R8, R7, 0x180, 0x9 ;  /* 0x0000018007087811 */ /* 0x000fce00078e48ff */
.L_x_312:
[----:B------:R-:W-:-:S03]  /*8cd0*/  UMOV UR4, 0xffffffff ;  /* 0xffffffff00047882 */ /* 0x000fc60000000000 */
[----:B------:R-:W-:Y:S05]  /*8ce0*/  BRA.DIV UR4, `(.L_x_301) ;  /* 0x0000001204f07947 */ /* 0x000fea000b800000 */
[----:B------:R-:W-:-:S13]  /*8cf0*/  ELECT P6, URZ, PT ;  /* 0x00000000003f782f */ /* 0x000fda00038c0000 */
.L_x_332:
[----:B------:R-:W0:Y:S01]  /*8d00*/  LDC R3, c[0x0][0x28c] ;  /* 0x0000a300ff037b82 */ /* 0x000e220000000800 */
[----:B------:R-:W-:Y:S01]  /*8d10*/  BSSY B1, `(.L_x_302) ;  /* 0x000003b000017945 */ /* 0x000fe20003800000 */
[----:B0-----:R-:W-:-:S13]  /*8d20*/  ISETP.LT.OR P6, PT, R3, 0x1, !P6 ;  /* 0x000000010300780c */ /* 0x001fda00077c1670 */
[----:B------:R-:W-:Y:S05]  /*8d30*/  @P6 BRA `(.L_x_303) ;  /* 0x0000000000e06947 */ /* 0x000fea0003800000 */
[----:B------:R-:W-:Y:S02]  /*8d40*/  IMAD R7, R19, 0x8, R7 ;  /* 0x0000000813077824 */ /* 0x000fe400078e0207 */
[----:B------:R-:W-:Y:S02]  /*8d50*/  IMAD.SHL.U32 R22, R22, 0x100, RZ ;  /* 0x0000010016167824 */ /* 0x000fe400078e00ff */
[----:B------:R-:W-:Y:S02]  /*8d60*/  IMAD.MOV.U32 R15, RZ, RZ, RZ ;  /* 0x000000ffff0f7224 */ /* 0x000fe400078e00ff */
[----:B------:R-:W-:Y:S02]  /*8d70*/  IMAD.U32 R19, RZ, RZ, UR22 ;  /* 0x00000016ff137e24 */ /* 0x000fe4000f8e00ff */
[----:B------:R-:W-:Y:S02]  /*8d80*/  IMAD.MOV.U32 R3, RZ, RZ, R0 ;  /* 0x000000ffff037224 */ /* 0x000fe400078e0000 */
[----:B------:R-:W-:-:S02]  /*8d90*/  IMAD.MOV.U32 R5, RZ, RZ, R9 ;  /* 0x000000ffff057224 */ /* 0x000fc400078e0009 */
[----:B------:R-:W-:-:S07]  /*8da0*/  IMAD.SHL.U32 R12, R7, 0x8, RZ ;  /* 0x00000008070c7824 */ /* 0x000fce00078e00ff */
.L_x_307:
[----:B------:R-:W0:Y:S01]  /*8db0*/  S2UR UR4, SR_CgaCtaId ;  /* 0x00000000000479c3 */ /* 0x000e220000008800 */
[----:B------:R-:W-:-:S07]  /*8dc0*/  MOV R4, 0x400 ;  /* 0x0000040000047802 */ /* 0x000fce0000000f00 */
[----:B------:R-:W1:Y:S01]  /*8dd0*/  @!P2 LDC R11, c[0x0][0x500] ;  /* 0x00014000ff0bab82 */ /* 0x000e620000000800 */
[----:B0-----:R-:W-:-:S05]  /*8de0*/  IMAD.U32 R7, RZ, RZ, UR4 ;  /* 0x00000004ff077e24 */ /* 0x001fca000f8e00ff */
[----:B------:R-:W-:Y:S02]  /*8df0*/  LEA R14, R7, R4, 0x18 ;  /* 0x00000004070e7211 */ /* 0x000fe400078ec0ff */
[----:B------:R-:W-:-:S03]  /*8e00*/  SHF.L.U32 R4, R3, 0x1f, RZ ;  /* 0x0000001f03047819 */ /* 0x000fc600000006ff */
[----:B------:R-:W-:-:S04]  /*8e10*/  IMAD R13, R5, 0x8, R14 ;  /* 0x00000008050d7824 */ /* 0x000fc800078e020e */
[----:B------:R-:W0:Y:S02]  /*8e20*/  SYNCS.PHASECHK.TRANS64.TRYWAIT P1, [R13+URZ+0x58], R4 ;  /* 0x000058040d0075a7 */ /* 0x000e24000802017f */
[----:B01----:R-:W-:Y:S05]  /*8e30*/  @!P1 BRA `(.L_x_304) ;  /* 0x0000001000bc9947 */ /* 0x003fea0003800000 */
.L_x_333:
[----:B0-----:R-:W-:Y:S01]  /*8e40*/  PRMT R4, R6, 0x9910, RZ ;  /* 0x0000991006047816 */ /* 0x001fe200000000ff */
[----:B------:R0:W-:Y:S03]  /*8e50*/  @!P2 SYNCS.ARRIVE.TRANS64 RZ, [R13+URZ], R11 ;  /* 0x0000000b0dffa9a7 */ /* 0x0001e6000800003f */
[----:B------:R-:W-:-:S13]  /*8e60*/  ISETP.NE.AND P1, PT, R4, 0x2, PT ;  /* 0x000000020400780c */ /* 0x000fda0003f25270 */
[----:B0-----:R-:W-:Y:S05]  /*8e70*/  @P1 BRA `(.L_x_305) ;  /* 0x0000000000041947 */ /* 0x001fea0003800000 */
[----:B------:R-:W-:Y:S01]  /*8e80*/  BPT.TRAP 0x1 ;  /* 0x000000040000795c */ /* 0x000fe20000300000 */
.L_x_305:
[----:B------:R-:W-:Y:S05]  /*8e90*/  @P0 BRA `(.L_x_306) ;  /* 0x0000000000040947 */ /* 0x000fea0003800000 */
[----:B------:R-:W-:Y:S01]  /*8ea0*/  BPT.TRAP 0x1 ;  /* 0x000000040000795c */ /* 0x000fe20000300000 */
.L_x_306:
[C---:B------:R-:W-:Y:S01]  /*8eb0*/  IMAD R4, R5.reuse, 0x1000, R8 ;  /* 0x0000100005047824 */ /* 0x040fe200078e0208 */
[----:B------:R-:W-:Y:S01]  /*8ec0*/  R2UR UR8, R14 ;  /* 0x000000000e0872ca */ /* 0x000fe200000e0000 */
[----:B------:R-:W-:Y:S01]  /*8ed0*/  IMAD R14, R5, 0x4000, R14 ;  /* 0x00004000050e7824 */ /* 0x000fe200078e020e */
[----:B------:R-:W-:Y:S01]  /*8ee0*/  R2UR UR17, R12 ;  /* 0x000000000c1172ca */ /* 0x000fe200000e0000 */
[----:B------:R-:W-:Y:S01]  /*8ef0*/  VIADD R19, R19, 0xffffffff ;  /* 0xffffffff13137836 */ /* 0x000fe20000000000 */
[----:B------:R-:W-:Y:S01]  /*8f00*/  R2UR UR5, R4 ;  /* 0x00000000040572ca */ /* 0x000fe200000e0000 */
[----:B------:R-:W-:Y:S01]  /*8f10*/  UIADD3 UR4, UP0, UR20, 0xf0, URZ ;  /* 0x000000f014047890 */ /* 0x000fe2000ff1e03f */
[----:B------:R-:W-:Y:S01]  /*8f20*/  R2UR UR11, R14 ;  /* 0x000000000e0b72ca */ /* 0x000fe200000e0000 */
[----:B------:R-:W-:Y:S01]  /*8f30*/  UIADD3 UR24, UP1, UR20, 0x1f0, URZ ;  /* 0x000001f014187890 */ /* 0x000fe2000ff3e03f */
[----:B------:R-:W-:Y:S01]  /*8f40*/  R2UR UR9, R13 ;  /* 0x000000000d0972ca */ /* 0x000fe200000e0000 */
[----:B------:R-:W-:Y:S01]  /*8f50*/  VIADD R5, R5, 0x1 ;  /* 0x0000000105057836 */ /* 0x000fe20000000000 */
[----:B------:R-:W-:Y:S01]  /*8f60*/  R2UR UR10, R15 ;  /* 0x000000000f0a72ca */ /* 0x000fe200000e0000 */
[----:B------:R-:W-:Y:S01]  /*8f70*/  UIADD3.X UR25, URZ, UR21, URZ, UP1, !UPT ;  /* 0x000000153f197290 */ /* 0x000fe20008ffe43f */
[----:B------:R-:W-:Y:S01]  /*8f80*/  R2UR UR12, R2 ;  /* 0x00000000020c72ca */ /* 0x000fe200000e0000 */
[----:B------:R-:W-:Y:S01]  /*8f90*/  UMOV UR19, 0xff0000 ;  /* 0x00ff000000137882 */ /* 0x000fe20000000000 */
[----:B------:R-:W-:Y:S01]  /*8fa0*/  R2UR UR18, R22 ;  /* 0x00000000161272ca */ /* 0x000fe200000e0000 */
[----:B------:R-:W-:Y:S01]  /*8fb0*/  UMOV UR6, 0x0 ;  /* 0x0000000000067882 */ /* 0x000fe20000000000 */
[----:B------:R-:W-:Y:S01]  /*8fc0*/  ISETP.GT.AND P3, PT, R19, 0x1, PT ;  /* 0x000000011300780c */ /* 0x000fe20003f64270 */
[----:B------:R-:W-:Y:S01]  /*8fd0*/  UIADD3 UR8, UR8, UR5, URZ ;  /* 0x0000000508087290 */ /* 0x000fe2000fffe03f */
[----:B------:R-:W-:Y:S01]  /*8fe0*/  ISETP.NE.AND P1, PT, R5, 0xb, PT ;  /* 0x0000000b0500780c */ /* 0x000fe20003f25270 */
[----:B------:R-:W-:Y:S01]  /*8ff0*/  UIADD3.X UR5, URZ, UR21, URZ, UP0, !UPT ;  /* 0x000000153f057290 */ /* 0x000fe200087fe43f */
[----:B------:R-:W-:Y:S01]  /*9000*/  VIADD R15, R15, 0x40 ;  /* 0x000000400f0f7836 */ /* 0x000fe20000000000 */
[----:B------:R-:W-:Y:S01]  /*9010*/  UIADD3 UR13, UR11, 0xb180, URZ ;  /* 0x0000b1800b0d7890 */ /* 0x000fe2000fffe03f */
[----:B------:R-:W-:Y:S01]  /*9020*/  SEL R4, RZ, 0x1, P1 ;  /* 0x00000001ff047807 */ /* 0x000fe20000800000 */
[----:B------:R-:W-:Y:S01]  /*9030*/  UMOV UR7, 0x10000000 ;  /* 0x1000000000077882 */ /* 0x000fe20000000000 */
[----:B------:R-:W-:Y:S01]  /*9040*/  UMOV UR11, UR17 ;  /* 0x00000011000b7c82 */ /* 0x000fe20008000000 */
[----:B------:R-:W-:-:S02]  /*9050*/  SEL R5, R5, RZ, P1 ;  /* 0x000000ff05057207 */ /* 0x000fc40000800000 */
[----:B------:R-:W-:Y:S01]  /*9060*/  LOP3.LUT R3, R3, R4, RZ, 0x3c, !PT ;  /* 0x0000000403037212 */ /* 0x000fe200078e3cff */
[----:B------:R0:W-:Y:S02]  /*9070*/  UTMALDG.3D.MULTICAST [UR8], [UR4], UR19, desc[UR6] ;  /* 0x00000608040073b4 */ /* 0x0001e40008011813 */
[----:B0-----:R-:W-:Y:S01]  /*9080*/  UMOV UR8, UR13 ;  /* 0x0000000d00087c82 */ /* 0x001fe20008000000 */
[----:B------:R-:W-:Y:S02]  /*9090*/  UMOV UR11, UR18 ;  /* 0x00000012000b7c82 */ /* 0x000fe40008000000 */
[----:B------:R0:W-:Y:S02]  /*90a0*/  UTMALDG.3D [UR8], [UR24], desc[UR6] ;  /* 0x00000608180075b4 */ /* 0x0001e40008011000 */
[----:B0-----:R-:W-:Y:S05]  /*90b0*/  @P3 BRA `(.L_x_307) ;  /* 0xfffffffc003c3947 */ /* 0x001fea000383ffff */
.L_x_303:
[----:B------:R-:W-:Y:S05]  /*90c0*/  BSYNC B1 ;  /* 0x0000000000017941 */ /* 0x000fea0003800000 */
.L_x_302:
[----:B------:R-:W2:Y:S01]  /*90d0*/  LDL.64 R20, [R1] ;  /* 0x0000000001147983 */ /* 0x000ea20000100a00 */
[----:B------:R-:W-:Y:S01]  /*90e0*/  LOP3.LUT P4, RZ, R10, 0xff, RZ, 0xc0, !PT ;  /* 0x000000ff0aff7812 */ /* 0x000fe2000788c0ff */
[----:B------:R-:W-:Y:S01]  /*90f0*/  VIADD R4, R9, UR40 ;  /* 0x0000002809047c36 */ /* 0x000fe20008000000 */
[----:B------:R-:W-:Y:S01]  /*9100*/  ULDC.64 UR4, c[0x0][0x650] ;  /* 0x0001940000047ab9 */ /* 0x000fe20000000a00 */
[----:B------:R-:W-:Y:S01]  /*9110*/  IMAD.U32 R9, RZ, RZ, UR40 ;  /* 0x00000028ff097e24 */ /* 0x000fe2000f8e00ff */
[----:B------:R-:W-:Y:S01]  /*9120*/  UISETP.GE.U32.AND UP0, UPT, UR40, 0xb, UPT ;  /* 0x0000000b2800788c */ /* 0x000fe2000bf06070 */
[----:B------:R-:W-:Y:S01]  /*9130*/  BSSY B1, `(.L_x_308) ;  /* 0x0000070000017945 */ /* 0x000fe20003800000 */
[----:B------:R-:W-:Y:S01]  /*9140*/  ISETP.GT.U32.AND P1, PT, R4, 0xa, PT ;  /* 0x0000000a0400780c */ /* 0x000fe20003f24070 */
[----:B------:R-:W-:Y:S01]  /*9150*/  IMAD.MOV.U32 R19, RZ, RZ, -0x1 ;  /* 0xffffffffff137424 */ /* 0x000fe200078e00ff */
[----:B------:R-:W-:Y:S01]  /*9160*/  PRMT R10, RZ, 0x7610, R10 ;  /* 0x00007610ff0a7816 */ /* 0x000fe2000000000a */
[----:B------:R-:W-:Y:S01]  /*9170*/  IMAD.MOV.U32 R22, RZ, RZ, -0x1 ;  /* 0xffffffffff167424 */ /* 0x000fe200078e00ff */
[----:B------:R-:W-:-:S02]  /*9180*/  ISETP.LT.U32.AND P1, PT, R9, 0xb, P1 ;  /* 0x0000000b0900780c */ /* 0x000fc40000f21070 */
[----:B------:R-:W-:Y:S01]  /*9190*/  PLOP3.LUT P3, PT, PT, PT, UP0, 0x80, 0x0 ;  /* 0x000000000000781c */ /* 0x000fe20003f6f008 */
[----:B------:R-:W0:Y:S01]  /*91a0*/  @P4 S2R R7, SR_CgaCtaId ;  /* 0x0000000000074919 */ /* 0x000e220000008800 */
[----:B------:R-:W-:-:S04]  /*91b0*/  @P4 MOV R2, 0x400 ;  /* 0x0000040000024802 */ /* 0x000fc80000000f00 */
[----:B0-----:R-:W-:Y:S01]  /*91c0*/  @P4 LEA R5, R7, R2, 0x18 ;  /* 0x0000000207054211 */ /* 0x001fe200078ec0ff */
[----:B------:R-:W-:-:S03]  /*91d0*/  IMAD.WIDE.U32 R2, R4, -0x45d1745d, RZ ;  /* 0xba2e8ba304027825 */ /* 0x000fc600078e00ff */
[----:B------:R0:W-:Y:S01]  /*91e0*/  @P4 SYNCS.ARRIVE.TRANS64.A1T0 RZ, [R5+URZ+0xe8], RZ ;  /* 0x0000e8ff05ff49a7 */ /* 0x0001e2000810003f */
[----:B------:R-:W-:Y:S01]  /*91f0*/  IMAD.MOV.U32 R2, RZ, RZ, -0x1 ;  /* 0xffffffffff027424 */ /* 0x000fe200078e00ff */
[----:B0-----:R-:W-:Y:S02]  /*9200*/  SHF.R.U32.HI R5, RZ, 0x3, R3 ;  /* 0x00000003ff057819 */ /* 0x001fe40000011603 */
[----:B------:R-:W-:-:S03]  /*9210*/  SEL R3, RZ, 0x1, !P1 ;  /* 0x00000001ff037807 */ /* 0x000fc60004800000 */
[----:B------:R-:W-:Y:S01]  /*9220*/  IMAD R9, R5, -0xb, R4 ;  /* 0xfffffff505097824 */ /* 0x000fe200078e0204 */
[----:B------:R-:W-:Y:S02]  /*9230*/  LOP3.LUT R0, R0, R3, RZ, 0x3c, !PT ;  /* 0x0000000300007212 */ /* 0x000fe400078e3cff */
[----:B------:R-:W-:Y:S02]  /*9240*/  PRMT R3, RZ, 0x7610, R3 ;  /* 0x00007610ff037816 */ /* 0x000fe40000000003 */
[----:B------:R-:W-:Y:S02]  /*9250*/  @P3 LOP3.LUT R0, R0, 0x1, R5, 0x78, !PT ;  /* 0x0000000100003812 */ /* 0x000fe400078e7805 */
[----:B--2---:R-:W-:-:S04]  /*9260*/  IADD3 R18, P4, R18, R20, RZ ;  /* 0x0000001412127210 */ /* 0x004fc80007f9e0ff */
[----:B------:R-:W-:Y:S01]  /*9270*/  ISETP.GE.U32.AND P1, PT, R18, UR4, PT ;  /* 0x0000000412007c0c */ /* 0x000fe2000bf26070 */
[----:B------:R-:W-:-:S05]  /*9280*/  IMAD.X R17, R17, 0x1, R23, P4 ;  /* 0x0000000111117824 */ /* 0x000fca00020e0617 */
[----:B------:R-:W-:-:S13]  /*9290*/  ISETP.GE.U32.AND.EX P1, PT, R17, UR5, PT, P1 ;  /* 0x0000000511007c0c */ /* 0x000fda000bf26110 */
[----:B------:R-:W-:Y:S05]  /*92a0*/  @P1 BRA `(.L_x_309) ;  /* 0x0000000400601947 */ /* 0x000fea0003800000 */
[----:B------:R-:W0:Y:S01]  /*92b0*/  S2R R12, SR_CTAID.X ;  /* 0x00000000000c7919 */ /* 0x000e220000002500 */
[----:B------:R-:W-:Y:S01]  /*92c0*/  ULDC.64 UR4, c[0x0][0x628] ;  /* 0x00018a0000047ab9 */ /* 0x000fe20000000a00 */
[----:B------:R-:W-:Y:S01]  /*92d0*/  ULDC UR7, c[0x0][0x630] ;  /* 0x00018c0000077ab9 */ /* 0x000fe20000000800 */
[----:B------:R-:W-:Y:S01]  /*92e0*/  ISETP.NE.U32.AND P1, PT, RZ, UR4, PT ;  /* 0x00000004ff007c0c */ /* 0x000fe2000bf25070 */
[----:B------:R-:W1:Y:S01]  /*92f0*/  S2R R13, SR_CTAID.Y ;  /* 0x00000000000d7919 */ /* 0x000e620000002600 */
[----:B------:R-:W-:Y:S01]  /*9300*/  ULDC UR8, c[0x0][0x150] ;  /* 0x0000540000087ab9 */ /* 0x000fe20000000800 */
[----:B------:R-:W-:Y:S01]  /*9310*/  IMAD.MOV.U32 R2, RZ, RZ, R18 ;  /* 0x000000ffff027224 */ /* 0x000fe200078e0012 */
[----:B------:R-:W-:Y:S01]  /*9320*/  ISETP.NE.AND.EX P1, PT, RZ, UR5, PT, P1 ;  /* 0x00000005ff007c0c */ /* 0x000fe2000bf25310 */
[----:B------:R-:W-:Y:S01]  /*9330*/  IMAD.MOV.U32 R3, RZ, RZ, R17 ;  /* 0x000000ffff037224 */ /* 0x000fe200078e0011 */
[----:B0-----:R-:W-:-:S11]  /*9340*/  I2FP.F32.U32 R14, R12 ;  /* 0x0000000c000e7245 */ /* 0x001fd60000201000 */
[----:B------:R-:W-:Y:S05]  /*9350*/  @!P1 BRA `(.L_x_310) ;  /* 0x0000000000289947 */ /* 0x000fea0003800000 */
[----:B------:R-:W-:Y:S02]  /*9360*/  ULDC UR6, c[0x0][0x634] ;  /* 0x00018d0000067ab9 */ /* 0x000fe40000000800 */
[----:B------:R-:W-:-:S05]  /*9370*/  IADD3 R3, P1, R18, UR6, RZ ;  /* 0x0000000612037c10 */ /* 0x000fca000ff3e0ff */
[----:B------:R-:W-:-:S04]  /*9380*/  IMAD.X R11, RZ, RZ, R17, P1 ;  /* 0x000000ffff0b7224 */ /* 0x000fc800008e0611 */
[----:B------:R-:W-:-:S04]  /*9390*/  IMAD.WIDE.U32 R4, R11, UR4, RZ ;  /* 0x000000040b047c25 */ /* 0x000fc8000f8e00ff */
[----:B------:R-:W-:-:S04]  /*93a0*/  IMAD.WIDE.U32 R4, P1, R3, UR5, R4 ;  /* 0x0000000503047c25 */ /* 0x000fc8000f820004 */
[----:B------:R-:W-:-:S04]  /*93b0*/  IMAD.WIDE.U32 R2, R3, UR4, RZ ;  /* 0x0000000403027c25 */ /* 0x000fc8000f8e00ff */
[----:B------:R-:W-:Y:S01]  /*93c0*/  IMAD.MOV.U32 R2, RZ, RZ, R5 ;  /* 0x000000ffff027224 */ /* 0x000fe200078e0005 */
[----:B------:R-:W-:Y:S01]  /*93d0*/  IADD3 RZ, P3, R3, R4, RZ ;  /* 0x0000000403ff7210 */ /* 0x000fe20007f7e0ff */
[----:B------:R-:W-:-:S04]  /*93e0*/  IMAD.X R3, RZ, RZ, RZ, P1 ;  /* 0x000000ffff037224 */ /* 0x000fc800008e06ff */
[----:B------:R-:W-:-:S08]  /*93f0*/  IMAD.WIDE.U32.X R2, R11, UR5, R2, P3 ;  /* 0x000000050b027c25 */ /* 0x000fd000098e0402 */
.L_x_310:
[----:B------:R-:W0:Y:S01]  /*9400*/  LDC R21, c[0x0][0x65c] ;  /* 0x00019700ff157b82 */ /* 0x000e220000000800 */
[--C-:B------:R-:W-:Y:S01]  /*9410*/  SHF.R.U64 R11, R2, UR7, R3.reuse ;  /* 0x00000007020b7c19 */ /* 0x100fe20008001203 */
[----:B------:R-:W-:Y:S01]  /*9420*/  FMUL R14, R14, UR8 ;  /* 0x000000080e0e7c20 */ /* 0x000fe20008400000 */
[----:B------:R-:W-:Y:S01]  /*9430*/  SHF.R.U32.HI R2, RZ, UR7, R3 ;  /* 0x00000007ff027c19 */ /* 0x000fe20008011603 */
[----:B------:R-:W-:Y:S01]  /*9440*/  ULDC UR6, c[0x0][0x154] ;  /* 0x0000550000067ab9 */ /* 0x000fe20000000800 */
[----:B------:R-:W-:Y:S01]  /*9450*/  IADD3 R15, P1, RZ, -R11, RZ ;  /* 0x8000000bff0f7210 */ /* 0x000fe20007f3e0ff */
[----:B------:R-:W-:Y:S01]  /*9460*/  ULDC.64 UR4, c[0x0][0x620] ;  /* 0x0001880000047ab9 */ /* 0x000fe20000000a00 */
[----:B-1----:R-:W-:Y:S01]  /*9470*/  I2FP.F32.U32 R3, R13 ;  /* 0x0000000d00037245 */ /* 0x002fe20000201000 */
[----:B------:R-:W1:Y:S01]  /*9480*/  LDC R19, c[0x0][0x144] ;  /* 0x00005100ff137b82 */ /* 0x000e620000000800 */
[----:B------:R-:W2:Y:S01]  /*9490*/  F2I.U32.TRUNC.NTZ R14, R14 ;  /* 0x0000000e000e7305 */ /* 0x000ea2000020f000 */
[----:B------:R-:W-:-:S02]  /*94a0*/  IMAD.X R2, RZ, RZ, ~R2, P1 ;  /* 0x000000ffff027224 */ /* 0x000fc400008e0e02 */
[----:B------:R-:W-:Y:S01]  /*94b0*/  FMUL R4, R3, UR6 ;  /* 0x0000000603047c20 */ /* 0x000fe20008400000 */
[----:B------:R-:W-:Y:S01]  /*94c0*/  IMAD.MOV.U32 R3, RZ, RZ, R17 ;  /* 0x000000ffff037224 */ /* 0x000fe200078e0011 */
[----:B------:R-:W-:Y:S01]  /*94d0*/  ULDC.64 UR6, c[0x0][0x640] ;  /* 0x0001900000067ab9 */ /* 0x000fe20000000a00 */
[----:B------:R-:W-:Y:S01]  /*94e0*/  IMAD R2, R2, UR4, RZ ;  /* 0x0000000402027c24 */ /* 0x000fe2000f8e02ff */
[----:B------:R-:W3:Y:S01]  /*94f0*/  LDC R20, c[0x0][0x148] ;  /* 0x00005200ff147b82 */ /* 0x000ee20000000800 */
[----:B------:R-:W-:Y:S01]  /*9500*/  ISETP.NE.U32.AND P1, PT, RZ, UR6, PT ;  /* 0x00000006ff007c0c */ /* 0x000fe2000bf25070 */
[----:B------:R-:W4:Y:S01]  /*9510*/  F2I.U32.TRUNC.NTZ R4, R4 ;  /* 0x0000000400047305 */ /* 0x000f22000020f000 */
[----:B------:R-:W-:Y:S02]  /*9520*/  IMAD R5, R15, UR5, R2 ;  /* 0x000000050f057c24 */ /* 0x000fe4000f8e0202 */
[----:B------:R-:W-:Y:S01]  /*9530*/  IMAD.MOV.U32 R2, RZ, RZ, R18 ;  /* 0x000000ffff027224 */ /* 0x000fe200078e0012 */
[----:B------:R-:W-:-:S02]  /*9540*/  ISETP.NE.AND.EX P1, PT, RZ, UR7, PT, P1 ;  /* 0x00000007ff007c0c */ /* 0x000fc4000bf25310 */
[----:B0-----:R-:W-:Y:S01]  /*9550*/  ISETP.NE.AND P4, PT, R21, 0x1, PT ;  /* 0x000000011500780c */ /* 0x001fe20003f85270 */
[----:B------:R-:W-:Y:S01]  /*9560*/  IMAD.WIDE.U32 R2, R15, UR4, R2 ;  /* 0x000000040f027c25 */ /* 0x000fe2000f8e0002 */
[----:B------:R-:W-:-:S03]  /*9570*/  ULDC UR4, c[0x0][0x618] ;  /* 0x0001860000047ab9 */ /* 0x000fc60000000800 */
[----:B--2---:R-:W-:Y:S02]  /*9580*/  IMAD.MOV R14, RZ, RZ, -R14 ;  /* 0x000000ffff0e7224 */ /* 0x004fe400078e0a0e */
[----:B------:R-:W-:Y:S02]  /*9590*/  IMAD.IADD R3, R3, 0x1, R5 ;  /* 0x0000000103037824 */ /* 0x000fe400078e0205 */
[----:B-1----:R-:W-:-:S03]  /*95a0*/  IMAD R12, R19, R14, R12 ;  /* 0x0000000e130c7224 */ /* 0x002fc600078e020c */
[--C-:B------:R-:W-:Y:S01]  /*95b0*/  SHF.R.U64 R14, R2, UR4, R3.reuse ;  /* 0x00000004020e7c19 */ /* 0x100fe20008001203 */
[----:B----4-:R-:W-:Y:S01]  /*95c0*/  IMAD.MOV R2, RZ, RZ, -R4 ;  /* 0x000000ffff027224 */ /* 0x010fe200078e0a04 */
[----:B------:R-:W-:Y:S01]  /*95d0*/  SHF.R.U32.HI R3, RZ, UR4, R3 ;  /* 0x00000004ff037c19 */ /* 0x000fe20008011603 */
[----:B------:R-:W-:Y:S02]  /*95e0*/  ULDC UR4, c[0x0][0x608] ;  /* 0x0001820000047ab9 */ /* 0x000fe40000000800 */
[----:B---3--:R-:W-:Y:S01]  /*95f0*/  @P4 IMAD R12, R20, R2, R13 ;  /* 0x00000002140c4224 */ /* 0x008fe200078e020d */
[--C-:B------:R-:W-:Y:S02]  /*9600*/  SHF.R.U64 R19, R14, UR4, R3.reuse ;  /* 0x000000040e137c19 */ /* 0x100fe40008001203 */
[----:B------:R-:W-:Y:S01]  /*9610*/  SHF.R.U32.HI R2, RZ, UR4, R3 ;  /* 0x00000004ff027c19 */ /* 0x000fe20008011603 */
[----:B------:R-:W-:-:S03]  /*9620*/  ULDC UR4, c[0x0][0x658] ;  /* 0x0001960000047ab9 */ /* 0x000fc60000000800 */
[--C-:B------:R-:W-:Y:S02]  /*9630*/  SHF.R.U64 R13, R19, UR4, R2.reuse ;  /* 0x00000004130d7c19 */ /* 0x100fe40008001202 */
[----:B------:R-:W-:-:S03]  /*9640*/  SHF.R.U32.HI R2, RZ, UR4, R2 ;  /* 0x00000004ff027c19 */ /* 0x000fc60008011602 */
[----:B------:R-:W-:Y:S02]  /*9650*/  IMAD.MOV.U32 R4, RZ, RZ, R13 ;  /* 0x000000ffff047224 */ /* 0x000fe400078e000d */
[----:B------:R-:W-:Y:S01]  /*9660*/  IMAD.MOV.U32 R3, RZ, RZ, R2 ;  /* 0x000000ffff037224 */ /* 0x000fe200078e0002 */
[----:B------:R-:W-:Y:S06]  /*9670*/  @!P1 BRA `(.L_x_311) ;  /* 0x00000000002c9947 */ /* 0x000fec0003800000 */
        /* <DEDUP_REMOVED lines=9> */
[----:B------:R-:W-:-:S04]  /*9710*/  IMAD.WIDE.U32.X R2, R15, UR7, R2, P3 ;  /* 0x000000070f027c25 */ /* 0x000fc800098e0402 */
[----:B------:R-:W-:-:S07]  /*9720*/  IMAD.MOV.U32 R4, RZ, RZ, R2 ;  /* 0x000000ffff047224 */ /* 0x000fce00078e0002 */
.L_x_311:
[----:B------:R-:W-:Y:S01]  /*9730*/  ULDC UR4, c[0x0][0x648] ;  /* 0x0001920000047ab9 */ /* 0x000fe20000000800 */
[----:B------:R-:W-:Y:S01]  /*9740*/  LOP3.LUT R2, R19, UR15, RZ, 0xc0, !PT ;  /* 0x0000000f13027c12 */ /* 0x000fe2000f8ec0ff */
[----:B------:R-:W-:Y:S01]  /*9750*/  ULDC UR5, c[0x0][0x610] ;  /* 0x0001840000057ab9 */ /* 0x000fe20000000800 */
[----:B------:R-:W-:Y:S01]  /*9760*/  SHF.R.U64 R3, R4, UR4, R3 ;  /* 0x0000000404037c19 */ /* 0x000fe20008001203 */
[----:B------:R-:W-:Y:S01]  /*9770*/  ULDC UR4, c[0x0][0x638] ;  /* 0x00018e0000047ab9 */ /* 0x000fe20000000800 */
[----:B------:R-:W-:-:S03]  /*9780*/  LOP3.LUT R14, R14, UR14, RZ, 0xc0, !PT ;  /* 0x0000000e0e0e7c12 */ /* 0x000fc6000f8ec0ff */
[----:B------:R-:W-:Y:S02]  /*9790*/  IMAD.MOV R4, RZ, RZ, -R3 ;  /* 0x000000ffff047224 */ /* 0x000fe400078e0a03 */
[----:B------:R-:W-:Y:S02]  /*97a0*/  IMAD R3, R3, UR16, R2 ;  /* 0x0000001003037c24 */ /* 0x000fe4000f8e0202 */
[----:B------:R-:W-:Y:S01]  /*97b0*/  IMAD R13, R4, UR4, R13 ;  /* 0x00000004040d7c24 */ /* 0x000fe2000f8e020d */
[----:B------:R-:W-:Y:S01]  /*97c0*/  ULDC UR4, c[0x0][0x600] ;  /* 0x0001800000047ab9 */ /* 0x000fe20000000800 */
[----:B------:R-:W-:Y:S02]  /*97d0*/  IMAD R12, R3, UR5, R12 ;  /* 0x00000005030c7c24 */ /* 0x000fe4000f8e020c */
[----:B------:R-:W-:Y:S02]  /*97e0*/  IMAD R13, R13, UR4, R14 ;  /* 0x000000040d0d7c24 */ /* 0x000fe4000f8e020e */
[----:B------:R-:W-:-:S02]  /*97f0*/  IMAD.MOV.U32 R3, RZ, RZ, 0x1 ;  /* 0x00000001ff037424 */ /* 0x000fc400078e00ff */
[----:B------:R-:W-:Y:S01]  /*9800*/  IMAD.MOV.U32 R2, RZ, RZ, R11 ;  /* 0x000000ffff027224 */ /* 0x000fe200078e000b */
[----:B------:R-:W-:Y:S02]  /*9810*/  SEL R22, R13, R12, !P4 ;  /* 0x0000000c0d167207 */ /* 0x000fe40006000000 */
[----:B------:R-:W-:-:S07]  /*9820*/  SEL R19, R12, R13, !P4 ;  /* 0x0000000d0c137207 */ /* 0x000fce0006000000 */
.L_x_309:
[----:B------:R-:W-:Y:S05]  /*9830*/  BSYNC B1 ;  /* 0x0000000000017941 */ /* 0x000fea0003800000 */
.L_x_308:
[----:B------:R-:W-:-:S13]  /*9840*/  LOP3.LUT P1, RZ, R3, 0xff, RZ, 0xc0, !PT ;  /* 0x000000ff03ff7812 */ /* 0x000fda000782c0ff */
[----:B------:R-:W-:Y:S05]  /*9850*/  @P1 BRA `(.L_x_312) ;  /* 0xfffffff4001c1947 */ /* 0x000fea000383ffff */
[----:B------:R-:W-:Y:S05]  /*9860*/  BSYNC B0 ;  /* 0x0000000000007941 */ /* 0x000fea0003800000 */
.L_x_300:
[----:B------:R-:W-:-:S03]  /*9870*/  UMOV UR4, 0xffffffff ;  /* 0xffffffff00047882 */ /* 0x000fc60000000000 */
[----:B------:R-:W-:Y:S05]  /*9880*/  BRA.DIV UR4, `(.L_x_313) ;  /* 0x0000000a043c7947 */ /* 0x000fea000b800000 */
[----:B------:R-:W-:-:S13]  /*9890*/  ELECT P6, URZ, PT ;  /* 0x00000000003f782f */ /* 0x000fda00038c0000 */
.L_x_336:
[----:B------:R-:W-:Y:S04]  /*98a0*/  BSSY B0, `(.L_x_314) ;  /* 0x000006a000007945 */ /* 0x000fe80003800000 */
[----:B------:R-:W-:Y:S05]  /*98b0*/  @!P6 BRA `(.L_x_315) ;  /* 0x0000000400a0e947 */ /* 0x000fea0003800000 */
[----:B------:R-:W-:-:S04]  /*98c0*/  LOP3.LUT R16, R16, 0x2, RZ, 0xfc, !PT ;  /* 0x0000000210107812 */ /* 0x000fc800078efcff */
[----:B------:R-:W-:-:S13]  /*98d0*/  ISETP.NE.AND P0, PT, R16, 0x3, PT ;  /* 0x000000031000780c */ /* 0x000fda0003f05270 */
[----:B------:R-:W-:Y:S05]  /*98e0*/  @!P0 BRA `(.L_x_316) ;  /* 0x0000000000048947 */ /* 0x000fea0003800000 */
[----:B------:R-:W-:Y:S01]  /*98f0*/  BPT.TRAP 0x1 ;  /* 0x000000040000795c */ /* 0x000fe20000300000 */
.L_x_316:
[----:B------:R-:W0:Y:S01]  /*9900*/  S2R R3, SR_CgaCtaId ;  /* 0x0000000000037919 */ /* 0x000e220000008800 */
[----:B------:R-:W-:Y:S02]  /*9910*/  MOV R2, 0x400 ;  /* 0x0000040000027802 */ /* 0x000fe40000000f00 */
[----:B------:R-:W-:Y:S02]  /*9920*/  SHF.L.U32 R4, R0, 0x1f, RZ ;  /* 0x0000001f00047819 */ /* 0x000fe400000006ff */
[----:B0-----:R-:W-:-:S05]  /*9930*/  LEA R2, R3, R2, 0x18 ;  /* 0x0000000203027211 */ /* 0x001fca00078ec0ff */
[----:B------:R-:W-:-:S04]  /*9940*/  VIADD R2, R2, 0x58 ;  /* 0x0000005802027836 */ /* 0x000fc80000000000 */
[C---:B------:R-:W-:Y:S02]  /*9950*/  IMAD R7, R9.reuse, 0x8, R2 ;  /* 0x0000000809077824 */ /* 0x040fe400078e0202 */
[----:B------:R-:W-:Y:S02]  /*9960*/  VIADD R9, R9, 0x1 ;  /* 0x0000000109097836 */ /* 0x000fe40000000000 */
[----:B------:R-:W0:Y:S03]  /*9970*/  SYNCS.PHASECHK.TRANS64.TRYWAIT P0, [R7+URZ], R4 ;  /* 0x00000004070075a7 */ /* 0x000e26000800017f */
[----:B------:R-:W-:-:S04]  /*9980*/  ISETP.NE.AND P1, PT, R9, 0xb, PT ;  /* 0x0000000b0900780c */ /* 0x000fc80003f25270 */
[----:B------:R-:W-:Y:S02]  /*9990*/  SEL R3, RZ, 0x1, P1 ;  /* 0x00000001ff037807 */ /* 0x000fe40000800000 */
[----:B------:R-:W-:Y:S02]  /*99a0*/  SEL R9, R9, RZ, P1 ;  /* 0x000000ff09097207 */ /* 0x000fe40000800000 */
[----:B------:R-:W-:-:S03]  /*99b0*/  LOP3.LUT R6, R0, R3, RZ, 0x3c, !PT ;  /* 0x0000000300067212 */ /* 0x000fc600078e3cff */
[----:B------:R-:W-:Y:S01]  /*99c0*/  IMAD R8, R9, 0x8, R2 ;  /* 0x0000000809087824 */ /* 0x000fe200078e0202 */
[----:B------:R-:W-:Y:S01]  /*99d0*/  SHF.L.U32 R5, R6, 0x1f, RZ ;  /* 0x0000001f06057819 */ /* 0x000fe200000006ff */
[----:B0-----:R-:W-:Y:S06]  /*99e0*/  @!P0 BRA `(.L_x_317) ;  /* 0x0000000800048947 */ /* 0x001fec0003800000 */
.L_x_337:
[----:B------:R-:W1:Y:S01]  /*99f0*/  SYNCS.PHASECHK.TRANS64.TRYWAIT P0, [R8+URZ], R5 ;  /* 0x00000005080075a7 */ /* 0x000e62000800017f */
[----:B------:R-:W-:-:S05]  /*9a00*/  VIADD R0, R9, 0x1 ;  /* 0x0000000109007836 */ /* 0x000fca0000000000 */
[----:B------:R-:W-:-:S04]  /*9a10*/  ISETP.NE.AND P1, PT, R0, 0xb, PT ;  /* 0x0000000b0000780c */ /* 0x000fc80003f25270 */
[----:B------:R-:W-:Y:S02]  /*9a20*/  SEL R3, RZ, 0x1, P1 ;  /* 0x00000001ff037807 */ /* 0x000fe40000800000 */
[----:B0-----:R-:W-:Y:S02]  /*9a30*/  SEL R7, R0, RZ, P1 ;  /* 0x000000ff00077207 */ /* 0x001fe40000800000 */
[----:B------:R-:W-:-:S03]  /*9a40*/  LOP3.LUT R6, R6, R3, RZ, 0x3c, !PT ;  /* 0x0000000306067212 */ /* 0x000fc600078e3cff */
[----:B------:R-:W-:Y:S01]  /*9a50*/  IMAD R9, R7, 0x8, R2 ;  /* 0x0000000807097824 */ /* 0x000fe200078e0202 */
[----:B------:R-:W-:Y:S01]  /*9a60*/  SHF.L.U32 R4, R6, 0x1f, RZ ;  /* 0x0000001f06047819 */ /* 0x000fe200000006ff */
[----:B-1----:R-:W-:Y:S06]  /*9a70*/  @!P0 BRA `(.L_x_318) ;  /* 0x0000000400f48947 */ /* 0x002fec0003800000 */
.L_x_338:
[----:B------:R-:W1:Y:S01]  /*9a80*/  SYNCS.PHASECHK.TRANS64.TRYWAIT P0, [R9+URZ], R4 ;  /* 0x00000004090075a7 */ /* 0x000e62000800017f */
[----:B------:R-:W-:-:S05]  /*9a90*/  VIADD R0, R7, 0x1 ;  /* 0x0000000107007836 */ /* 0x000fca0000000000 */
[----:B------:R-:W-:-:S04]  /*9aa0*/  ISETP.NE.AND P1, PT, R0, 0xb, PT ;  /* 0x0000000b0000780c */ /* 0x000fc80003f25270 */
[----:B------:R-:W-:Y:S02]  /*9ab0*/  SEL R3, RZ, 0x1, P1 ;  /* 0x00000001ff037807 */ /* 0x000fe40000800000 */
[----:B------:R-:W-:Y:S02]  /*9ac0*/  SEL R7, R0, RZ, P1 ;  /* 0x000000ff00077207 */ /* 0x000fe40000800000 */
[----:B------:R-:W-:-:S03]  /*9ad0*/  LOP3.LUT R6, R6, R3, RZ, 0x3c, !PT ;  /* 0x0000000306067212 */ /* 0x000fc600078e3cff */
[----:B0-----:R-:W-:Y:S01]  /*9ae0*/  IMAD R8, R7, 0x8, R2 ;  /* 0x0000000807087824 */ /* 0x001fe200078e0202 */
[----:B------:R-:W-:Y:S01]  /*9af0*/  SHF.L.U32 R5, R6, 0x1f, RZ ;  /* 0x0000001f06057819 */ /* 0x000fe200000006ff */
[----:B-1----:R-:W-:Y:S06]  /*9b00*/  @!P0 BRA `(.L_x_319) ;  /* 0x0000000400e48947 */ /* 0x002fec0003800000 */
.L_x_339:
        /* <DEDUP_REMOVED lines=9> */
.L_x_340:
        /* <DEDUP_REMOVED lines=9> */
.L_x_341:
        /* <DEDUP_REMOVED lines=9> */
.L_x_342:
        /* <DEDUP_REMOVED lines=9> */
.L_x_343:
        /* <DEDUP_REMOVED lines=9> */
.L_x_344:
[----:B------:R-:W1:Y:S01]  /*9de0*/  SYNCS.PHASECHK.TRANS64.TRYWAIT P0, [R9+URZ], R4 ;  /* 0x00000004090075a7 */ /* 0x000e62000800017f */
[----:B------:R-:W-:-:S05]  /*9df0*/  VIADD R0, R7, 0x1 ;  /* 0x0000000107007836 */ /* 0x000fca0000000000 */
[----:B------:R-:W-:-:S04]  /*9e00*/  ISETP.NE.AND P1, PT, R0, 0xb, PT ;  /* 0x0000000b0000780c */ /* 0x000fc80003f25270 */
[----:B------:R-:W-:Y:S02]  /*9e10*/  SEL R3, RZ, 0x1, P1 ;  /* 0x00000001ff037807 */ /* 0x000fe40000800000 */
[----:B------:R-:W-:Y:S02]  /*9e20*/  SEL R7, R0, RZ, P1 ;  /* 0x000000ff00077207 */ /* 0x000fe40000800000 */
[----:B------:R-:W-:-:S03]  /*9e30*/  LOP3.LUT R11, R6, R3, RZ, 0x3c, !PT ;  /* 0x00000003060b7212 */ /* 0x000fc600078e3cff */
[----:B------:R-:W-:Y:S01]  /*9e40*/  IMAD R6, R7, 0x8, R2 ;  /* 0x0000000807067824 */ /* 0x000fe200078e0202 */
[----:B0-----:R-:W-:Y:S01]  /*9e50*/  SHF.L.U32 R5, R11, 0x1f, RZ ;  /* 0x0000001f0b057819 */ /* 0x001fe200000006ff */
[----:B-1----:R-:W-:Y:S06]  /*9e60*/  @!P0 BRA `(.L_x_325) ;  /* 0x0000000400848947 */ /* 0x002fec0003800000 */
.L_x_345:
[----:B------:R-:W1:Y:S01]  /*9e70*/  SYNCS.PHASECHK.TRANS64.TRYWAIT P0, [R6+URZ], R5 ;  /* 0x00000005060075a7 */ /* 0x000e62000800017f */
[----:B------:R-:W-:-:S05]  /*9e80*/  VIADD R0, R7, 0x1 ;  /* 0x0000000107007836 */ /* 0x000fca0000000000 */
[----:B------:R-:W-:-:S04]  /*9e90*/  ISETP.NE.AND P1, PT, R0, 0xb, PT ;  /* 0x0000000b0000780c */ /* 0x000fc80003f25270 */
[----:B0-----:R-:W-:Y:S02]  /*9ea0*/  SEL R4, RZ, 0x1, P1 ;  /* 0x00000001ff047807 */ /* 0x001fe40000800000 */
[----:B------:R-:W-:Y:S02]  /*9eb0*/  SEL R3, R0, RZ, P1 ;  /* 0x000000ff00037207 */ /* 0x000fe40000800000 */
[----:B------:R-:W-:Y:S01]  /*9ec0*/  LOP3.LUT R0, R11, R4, RZ, 0x3c, !PT ;  /* 0x000000040b007212 */ /* 0x000fe200078e3cff */
[----:B-1----:R-:W-:Y:S06]  /*9ed0*/  @!P0 BRA `(.L_x_326) ;  /* 0x00000004007c8947 */ /* 0x002fec0003800000 */
.L_x_346:
[----:B------:R-:W-:Y:S01]  /*9ee0*/  IMAD R3, R3, 0x8, R2 ;  /* 0x0000000803037824 */ /* 0x000fe200078e0202 */
[----:B------:R-:W-:-:S07]  /*9ef0*/  SHF.L.U32 R0, R0, 0x1f, RZ ;  /* 0x0000001f00007819 */ /* 0x000fce00000006ff */
.L_x_327:
[----:B-1----:R1:W2:Y:S02]  /*9f00*/  SYNCS.PHASECHK.TRANS64.TRYWAIT P0, [R3+URZ], R0 ;  /* 0x00000000030075a7 */ /* 0x0022a4000800017f */
[----:B--2---:R-:W-:Y:S05]  /*9f10*/  @!P0 NANOSLEEP.SYNCS 0x989680 ;  /* 0x009896800000895d */ /* 0x004fea0003900000 */
[----:B------:R-:W2:Y:S02]  /*9f20*/  @!P0 SYNCS.PHASECHK.TRANS64 P0, [R3+URZ], R0 ;  /* 0x00000000030085a7 */ /* 0x000ea4000800007f */
[----:B--2---:R-:W-:Y:S05]  /*9f30*/  @!P0 BRA `(.L_x_327) ;  /* 0xfffffffc00f08947 */ /* 0x004fea000383ffff */
.L_x_315:
[----:B------:R-:W-:Y:S05]  /*9f40*/  BSYNC B0 ;  /* 0x0000000000007941 */ /* 0x000fea0003800000 */
.L_x_314:
[----:B------:R-:W-:Y:S05]  /*9f50*/  EXIT ;  /* 0x000000000000794d */ /* 0x000fea0003800000 */
.L_x_20:
[----:B-1----:R1:W2:Y:S02]  /*9f60*/  SYNCS.PHASECHK.TRANS64.TRYWAIT P0, [R159+URZ], R0 ;  /* 0x000000009f0075a7 */ /* 0x0022a4000800017f */
[----:B--2---:R-:W-:Y:S05]  /*9f70*/  @!P0 NANOSLEEP.SYNCS 0x989680 ;  /* 0x009896800000895d */ /* 0x004fea0003900000 */
[----:B------:R-:W2:Y:S02]  /*9f80*/  @!P0 SYNCS.PHASECHK.TRANS64 P0, [R159+URZ], R0 ;  /* 0x000000009f0085a7 */ /* 0x000ea4000800007f */
[----:B--2---:R-:W-:Y:S05]  /*9f90*/  @!P0 BRA `(.L_x_20) ;  /* 0xfffffffc00f08947 */ /* 0x004fea000383ffff */
[----:B------:R-:W-:Y:S05]  /*9fa0*/  BRA `(.L_x_328) ;  /* 0xffffff7400f07947 */ /* 0x000fea000383ffff */
.L_x_25:
[----:B--2---:R2:W3:Y:S02]  /*9fb0*/  SYNCS.PHASECHK.TRANS64.TRYWAIT P1, [R3+URZ], R0 ;  /* 0x00000000030075a7 */ /* 0x0044e4000802017f */
[----:B---3--:R-:W-:Y:S05]  /*9fc0*/  @!P1 NANOSLEEP.SYNCS 0x989680 ;  /* 0x009896800000995d */ /* 0x008fea0003900000 */
[----:B------:R-:W3:Y:S02]  /*9fd0*/  @!P1 SYNCS.PHASECHK.TRANS64 P1, [R3+URZ], R0 ;  /* 0x00000000030095a7 */ /* 0x000ee4000802007f */
[----:B---3--:R-:W-:Y:S05]  /*9fe0*/  @!P1 BRA `(.L_x_25) ;  /* 0xfffffffc00f09947 */ /* 0x008fea000383ffff */
[----:B------:R-:W-:Y:S05]  /*9ff0*/  BRA `(.L_x_24) ;  /* 0xffffff7800607947 */ /* 0x000fea000383ffff */
.L_x_30:
[----:B--2---:R-:W-:-:S04]  /*a000*/  IMAD.U32 R5, RZ, RZ, UR4 ;  /* 0x00000004ff057e24 */ /* 0x004fc8000f8e00ff */
[----:B------:R2:W3:Y:S03]  /*a010*/  SYNCS.PHASECHK.TRANS64.TRYWAIT P1, [R5+URZ], R4 ;  /* 0x00000004050075a7 */ /* 0x0004e6000802017f */
[----:B---3--:R-:W-:Y:S05]  /*a020*/  @!P1 NANOSLEEP.SYNCS 0x989680 ;  /* 0x009896800000995d */ /* 0x008fea0003900000 */
[----:B------:R-:W3:Y:S02]  /*a030*/  @!P1 SYNCS.PHASECHK.TRANS64 P1, [R5+URZ], R4 ;  /* 0x00000004050095a7 */ /* 0x000ee4000802007f */
[----:B---3--:R-:W-:Y:S05]  /*a040*/  @!P1 BRA `(.L_x_30) ;  /* 0xfffffffc00ec9947 */ /* 0x008fea000383ffff */
[----:B------:R-:W-:Y:S05]  /*a050*/  BRA `(.L_x_29) ;  /* 0xffffff7800f07947 */ /* 0x000fea000383ffff */
.L_x_36:
[----:B-1----:R1:W2:Y:S02]  /*a060*/  SYNCS.PHASECHK.TRANS64.TRYWAIT P0, [R159+URZ+0x10], R0 ;  /* 0x000010009f0075a7 */ /* 0x0022a4000800017f */
[----:B--2---:R-:W-:Y:S05]  /*a070*/  @!P0 NANOSLEEP.SYNCS 0x989680 ;  /* 0x009896800000895d */ /* 0x004fea0003900000 */
[----:B------:R-:W2:Y:S02]  /*a080*/  @!P0 SYNCS.PHASECHK.TRANS64 P0, [R159+URZ+0x10], R0 ;  /* 0x000010009f0085a7 */ /* 0x000ea4000800007f */
[----:B--2---:R-:W-:Y:S05]  /*a090*/  @!P0 BRA `(.L_x_36) ;  /* 0xfffffffc00f08947 */ /* 0x004fea000383ffff */
[----:B------:R-:W-:Y:S05]  /*a0a0*/  BRA `(.L_x_329) ;  /* 0xffffff7c00fc7947 */ /* 0x000fea000383ffff */
.L_x_301:
[----:B------:R-:W-:Y:S01]  /*a0b0*/  BSSY B1, `(.L_x_330) ;  /* 0x0000006000017945 */ /* 0x000fe20003800000 */
[----:B------:R-:W-:-:S07]  /*a0c0*/  IMAD.MOV.U32 R15, RZ, RZ, -0x1 ;  /* 0xffffffffff0f7424 */ /* 0x000fce00078e00ff */
[----:B-----5:R-:W-:Y:S05]  /*a0d0*/  WARPSYNC.COLLECTIVE R15, `(.L_x_331) ;  /* 0x000000000f0c7348 */ /* 0x020fea0003c00000 */
[----:B------:R-:W-:Y:S02]  /*a0e0*/  ELECT P6, UR62, PT ;  /* 0x00000000003e782f */ /* 0x000fe400038c0000 */
[----:B------:R-:W-:Y:S01]  /*a0f0*/  MOV R14, UR62 ;  /* 0x0000003e000e7c02 */ /* 0x000fe20008000f00 */
[----:B-----5:R-:W-:Y:S10]  /*a100*/  ENDCOLLECTIVE ;  /* 0x000000000000791b */ /* 0x020ff40003800000 */
.L_x_331:
[----:B------:R-:W-:Y:S05]  /*a110*/  BSYNC B1 ;  /* 0x0000000000017941 */ /* 0x000fea0003800000 */
.L_x_330:
[----:B------:R-:W-:Y:S05]  /*a120*/  BRA `(.L_x_332) ;  /* 0xffffffe800f47947 */ /* 0x000fea000383ffff */
.L_x_304:
[----:B0-----:R0:W1:Y:S02]  /*a130*/  SYNCS.PHASECHK.TRANS64.TRYWAIT P1, [R13+URZ+0x58], R4 ;  /* 0x000058040d0075a7 */ /* 0x001064000802017f */
[----:B-1----:R-:W-:Y:S05]  /*a140*/  @!P1 NANOSLEEP.SYNCS 0x989680 ;  /* 0x009896800000995d */ /* 0x002fea0003900000 */
[----:B------:R-:W1:Y:S02]  /*a150*/  @!P1 SYNCS.PHASECHK.TRANS64 P1, [R13+URZ+0x58], R4 ;  /* 0x000058040d0095a7 */ /* 0x000e64000802007f */
[----:B-1----:R-:W-:Y:S05]  /*a160*/  @!P1 BRA `(.L_x_304) ;  /* 0xfffffffc00f09947 */ /* 0x002fea000383ffff */
[----:B------:R-:W-:Y:S05]  /*a170*/  BRA `(.L_x_333) ;  /* 0xffffffec00307947 */ /* 0x000fea000383ffff */
.L_x_313:
[----:B------:R-:W-:Y:S01]  /*a180*/  BSSY B0, `(.L_x_334) ;  /* 0x0000006000007945 */ /* 0x000fe20003800000 */
[----:B------:R-:W-:-:S07]  /*a190*/  IMAD.MOV.U32 R15, RZ, RZ, -0x1 ;  /* 0xffffffffff0f7424 */ /* 0x000fce00078e00ff */
[----:B-----5:R-:W-:Y:S05]  /*a1a0*/  WARPSYNC.COLLECTIVE R15, `(.L_x_335) ;  /* 0x000000000f0c7348 */ /* 0x020fea0003c00000 */
[----:B------:R-:W-:Y:S02]  /*a1b0*/  ELECT P6, UR62, PT ;  /* 0x00000000003e782f */ /* 0x000fe400038c0000 */
[----:B------:R-:W-:Y:S01]  /*a1c0*/  MOV R14, UR62 ;  /* 0x0000003e000e7c02 */ /* 0x000fe20008000f00 */
[----:B-----5:R-:W-:Y:S10]  /*a1d0*/  ENDCOLLECTIVE ;  /* 0x000000000000791b */ /* 0x020ff40003800000 */
.L_x_335:
[----:B------:R-:W-:Y:S05]  /*a1e0*/  BSYNC B0 ;  /* 0x0000000000007941 */ /* 0x000fea0003800000 */
.L_x_334:
[----:B------:R-:W-:Y:S05]  /*a1f0*/  BRA `(.L_x_336) ;  /* 0xfffffff400a87947 */ /* 0x000fea000383ffff */
.L_x_317:
[----:B0-----:R0:W1:Y:S02]  /*a200*/  SYNCS.PHASECHK.TRANS64.TRYWAIT P0, [R7+URZ], R4 ;  /* 0x00000004070075a7 */ /* 0x001064000800017f */
[----:B-1----:R-:W-:Y:S05]  /*a210*/  @!P0 NANOSLEEP.SYNCS 0x989680 ;  /* 0x009896800000895d */ /* 0x002fea0003900000 */
[----:B------:R-:W1:Y:S02]  /*a220*/  @!P0 SYNCS.PHASECHK.TRANS64 P0, [R7+URZ], R4 ;  /* 0x00000004070085a7 */ /* 0x000e64000800007f */
[----:B-1----:R-:W-:Y:S05]  /*a230*/  @!P0 BRA `(.L_x_317) ;  /* 0xfffffffc00f08947 */ /* 0x002fea000383ffff */
[----:B------:R-:W-:Y:S05]  /*a240*/  BRA `(.L_x_337) ;  /* 0xfffffff400e87947 */ /* 0x000fea000383ffff */
.L_x_318:
[----:B0-----:R0:W1:Y:S02]  /*a250*/  SYNCS.PHASECHK.TRANS64.TRYWAIT P0, [R8+URZ], R5 ;  /* 0x00000005080075a7 */ /* 0x001064000800017f */
[----:B-1----:R-:W-:Y:S05]  /*a260*/  @!P0 NANOSLEEP.SYNCS 0x989680 ;  /* 0x009896800000895d */ /* 0x002fea0003900000 */
[----:B------:R-:W1:Y:S02]  /*a270*/  @!P0 SYNCS.PHASECHK.TRANS64 P0, [R8+URZ], R5 ;  /* 0x00000005080085a7 */ /* 0x000e64000800007f */
[----:B-1----:R-:W-:Y:S05]  /*a280*/  @!P0 BRA `(.L_x_318) ;  /* 0xfffffffc00f08947 */ /* 0x002fea000383ffff */
[----:B------:R-:W-:Y:S05]  /*a290*/  BRA `(.L_x_338) ;  /* 0xfffffff400f87947 */ /* 0x000fea000383ffff */
.L_x_319:
[----:B0-----:R0:W1:Y:S02]  /*a2a0*/  SYNCS.PHASECHK.TRANS64.TRYWAIT P0, [R9+URZ], R4 ;  /* 0x00000004090075a7 */ /* 0x001064000800017f */
[----:B-1----:R-:W-:Y:S05]  /*a2b0*/  @!P0 NANOSLEEP.SYNCS 0x989680 ;  /* 0x009896800000895d */ /* 0x002fea0003900000 */
[----:B------:R-:W1:Y:S02]  /*a2c0*/  @!P0 SYNCS.PHASECHK.TRANS64 P0, [R9+URZ], R4 ;  /* 0x00000004090085a7 */ /* 0x000e64000800007f */
[----:B-1----:R-:W-:Y:S05]  /*a2d0*/  @!P0 BRA `(.L_x_319) ;  /* 0xfffffffc00f08947 */ /* 0x002fea000383ffff */
[----:B------:R-:W-:Y:S05]  /*a2e0*/  BRA `(.L_x_339) ;  /* 0xfffffff800087947 */ /* 0x000fea000383ffff */
.L_x_320:
[----:B0-----:R0:W1:Y:S02]  /*a2f0*/  SYNCS.PHASECHK.TRANS64.TRYWAIT P0, [R8+URZ], R5 ;  /* 0x00000005080075a7 */ /* 0x001064000800017f */
[----:B-1----:R-:W-:Y:S05]  /*a300*/  @!P0 NANOSLEEP.SYNCS 0x989680 ;  /* 0x009896800000895d */ /* 0x002fea0003900000 */
[----:B------:R-:W1:Y:S02]  /*a310*/  @!P0 SYNCS.PHASECHK.TRANS64 P0, [R8+URZ], R5 ;  /* 0x00000005080085a7 */ /* 0x000e64000800007f */
[----:B-1----:R-:W-:Y:S05]  /*a320*/  @!P0 BRA `(.L_x_320) ;  /* 0xfffffffc00f08947 */ /* 0x002fea000383ffff */
[----:B------:R-:W-:Y:S05]  /*a330*/  BRA `(.L_x_340) ;  /* 0xfffffff800187947 */ /* 0x000fea000383ffff */
.L_x_321:
[----:B0-----:R0:W1:Y:S02]  /*a340*/  SYNCS.PHASECHK.TRANS64.TRYWAIT P0, [R9+URZ], R4 ;  /* 0x00000004090075a7 */ /* 0x001064000800017f */
[----:B-1----:R-:W-:Y:S05]  /*a350*/  @!P0 NANOSLEEP.SYNCS 0x989680 ;  /* 0x009896800000895d */ /* 0x002fea0003900000 */
[----:B------:R-:W1:Y:S02]  /*a360*/  @!P0 SYNCS.PHASECHK.TRANS64 P0, [R9+URZ], R4 ;  /* 0x00000004090085a7 */ /* 0x000e64000800007f */
[----:B-1----:R-:W-:Y:S05]  /*a370*/  @!P0 BRA `(.L_x_321) ;  /* 0xfffffffc00f08947 */ /* 0x002fea000383ffff */
[----:B------:R-:W-:Y:S05]  /*a380*/  BRA `(.L_x_341) ;  /* 0xfffffff800287947 */ /* 0x000fea000383ffff */
.L_x_322:
[----:B0-----:R0:W1:Y:S02]  /*a390*/  SYNCS.PHASECHK.TRANS64.TRYWAIT P0, [R8+URZ], R5 ;  /* 0x00000005080075a7 */ /* 0x001064000800017f */
[----:B-1----:R-:W-:Y:S05]  /*a3a0*/  @!P0 NANOSLEEP.SYNCS 0x989680 ;  /* 0x009896800000895d */ /* 0x002fea0003900000 */
[----:B------:R-:W1:Y:S02]  /*a3b0*/  @!P0 SYNCS.PHASECHK.TRANS64 P0, [R8+URZ], R5 ;  /* 0x00000005080085a7 */ /* 0x000e64000800007f */
[----:B-1----:R-:W-:Y:S05]  /*a3c0*/  @!P0 BRA `(.L_x_322) ;  /* 0xfffffffc00f08947 */ /* 0x002fea000383ffff */
[----:B------:R-:W-:Y:S05]  /*a3d0*/  BRA `(.L_x_342) ;  /* 0xfffffff800387947 */ /* 0x000fea000383ffff */
.L_x_323:
[----:B0-----:R0:W1:Y:S02]  /*a3e0*/  SYNCS.PHASECHK.TRANS64.TRYWAIT P0, [R9+URZ], R4 ;  /* 0x00000004090075a7 */ /* 0x001064000800017f */
[----:B-1----:R-:W-:Y:S05]  /*a3f0*/  @!P0 NANOSLEEP.SYNCS 0x989680 ;  /* 0x009896800000895d */ /* 0x002fea0003900000 */
[----:B------:R-:W1:Y:S02]  /*a400*/  @!P0 SYNCS.PHASECHK.TRANS64 P0, [R9+URZ], R4 ;  /* 0x00000004090085a7 */ /* 0x000e64000800007f */
[----:B-1----:R-:W-:Y:S05]  /*a410*/  @!P0 BRA `(.L_x_323) ;  /* 0xfffffffc00f08947 */ /* 0x002fea000383ffff */
[----:B------:R-:W-:Y:S05]  /*a420*/  BRA `(.L_x_343) ;  /* 0xfffffff800487947 */ /* 0x000fea000383ffff */
.L_x_324:
[----:B0-----:R0:W1:Y:S02]  /*a430*/  SYNCS.PHASECHK.TRANS64.TRYWAIT P0, [R8+URZ], R5 ;  /* 0x00000005080075a7 */ /* 0x001064000800017f */
[----:B-1----:R-:W-:Y:S05]  /*a440*/  @!P0 NANOSLEEP.SYNCS 0x989680 ;  /* 0x009896800000895d */ /* 0x002fea0003900000 */
[----:B------:R-:W1:Y:S02]  /*a450*/  @!P0 SYNCS.PHASECHK.TRANS64 P0, [R8+URZ], R5 ;  /* 0x00000005080085a7 */ /* 0x000e64000800007f */
[----:B-1----:R-:W-:Y:S05]  /*a460*/  @!P0 BRA `(.L_x_324) ;  /* 0xfffffffc00f08947 */ /* 0x002fea000383ffff */
[----:B------:R-:W-:Y:S05]  /*a470*/  BRA `(.L_x_344) ;  /* 0xfffffff800587947 */ /* 0x000fea000383ffff */
.L_x_325:
[----:B0-----:R0:W1:Y:S02]  /*a480*/  SYNCS.PHASECHK.TRANS64.TRYWAIT P0, [R9+URZ], R4 ;  /* 0x00000004090075a7 */ /* 0x001064000800017f */
[----:B-1----:R-:W-:Y:S05]  /*a490*/  @!P0 NANOSLEEP.SYNCS 0x989680 ;  /* 0x009896800000895d */ /* 0x002fea0003900000 */
[----:B------:R-:W1:Y:S02]  /*a4a0*/  @!P0 SYNCS.PHASECHK.TRANS64 P0, [R9+URZ], R4 ;  /* 0x00000004090085a7 */ /* 0x000e64000800007f */
[----:B-1----:R-:W-:Y:S05]  /*a4b0*/  @!P0 BRA `(.L_x_325) ;  /* 0xfffffffc00f08947 */ /* 0x002fea000383ffff */
[----:B------:R-:W-:Y:S05]  /*a4c0*/  BRA `(.L_x_345) ;  /* 0xfffffff800687947 */ /* 0x000fea000383ffff */
.L_x_326:
[----:B0-----:R0:W1:Y:S02]  /*a4d0*/  SYNCS.PHASECHK.TRANS64.TRYWAIT P0, [R6+URZ], R5 ;  /* 0x00000005060075a7 */ /* 0x001064000800017f */
[----:B-1----:R-:W-:Y:S05]  /*a4e0*/  @!P0 NANOSLEEP.SYNCS 0x989680 ;  /* 0x009896800000895d */ /* 0x002fea0003900000 */
[----:B------:R-:W1:Y:S02]  /*a4f0*/  @!P0 SYNCS.PHASECHK.TRANS64 P0, [R6+URZ], R5 ;  /* 0x00000005060085a7 */ /* 0x000e64000800007f */
[----:B-1----:R-:W-:Y:S05]  /*a500*/  @!P0 BRA `(.L_x_326) ;  /* 0xfffffffc00f08947 */ /* 0x002fea000383ffff */
[----:B------:R-:W-:Y:S05]  /*a510*/  BRA `(.L_x_346) ;  /* 0xfffffff800707947 */ /* 0x000fea000383ffff */
.L_x_347:
[----:B------:R-:W-:-:S00]  /*a520*/  BRA `(.L_x_347) ;  /* 0xfffffffc00fc7947 */ /* 0x000fc0000383ffff */
[----:B------:R-:W-:-:S00]  /*a530*/  NOP ;  /* 0x0000000000007918 */ /* 0x000fc00000000000 */
        /* <DEDUP_REMOVED lines=12> */
.L_x_348:


//--------------------- .nv.global.init           --------------------------
	.section	.nv.global.init,"aw",@progbits
.nv.global.init:
	.type		$str$22,@object
	.size		$str$22,($str$23 - $str$22)
$str$22:
        /*0000*/ 	.byte	0x6b, 0x5f, 0x74, 0x69, 0x6c, 0x65, 0x5f, 0x63, 0x6f, 0x75, 0x6e, 0x74, 0x20, 0x3e, 0x3d, 0x20
        /*0010*/ 	.byte	0x31, 0x00
	.type		$str$23,@object
	.size		$str$23,(__unnamed_1 - $str$23)
$str$23:
        /*0012*/ 	.byte	0x2f, 0x74, 0x6d, 0x70, 0x2f, 0x63, 0x75, 0x74, 0x6c, 0x61, 0x73, 0x73, 0x5f, 0x73, 0x77, 0x65
        /*0022*/ 	.byte	0x65, 0x70, 0x5f, 0x73, 0x72, 0x63, 0x2f, 0x69, 0x6e, 0x63, 0x6c, 0x75, 0x64, 0x65, 0x2f, 0x63
        /*0032*/ 	.byte	0x75, 0x74, 0x6c, 0x61, 0x73, 0x73, 0x2f, 0x67, 0x65, 0x6d, 0x6d, 0x2f, 0x63, 0x6f, 0x6c, 0x6c
        /*0042*/ 	.byte	0x65, 0x63, 0x74, 0x69, 0x76, 0x65, 0x2f, 0x73, 0x6d, 0x39, 0x30, 0x5f, 0x6d, 0x6d, 0x61, 0x5f
        /*0052*/ 	.byte	0x74, 0x6d, 0x61, 0x5f, 0x67, 0x6d, 0x6d, 0x61, 0x5f, 0x73, 0x73, 0x5f, 0x77, 0x61, 0x72, 0x70
        /*0062*/ 	.byte	0x73, 0x70, 0x65, 0x63, 0x69, 0x61, 0x6c, 0x69, 0x7a, 0x65, 0x64, 0x2e, 0x68, 0x70, 0x70, 0x00
	.type		__unnamed_1,@object
	.size		__unnamed_1,(.L_0 - __unnamed_1)
__unnamed_1:
        /*0072*/ 	.byte	0x76, 0x6f, 0x69, 0x64, 0x20, 0x63, 0x75, 0x74, 0x6c, 0x61, 0x73, 0x73, 0x3a, 0x3a, 0x67, 0x65
        /* <DEDUP_REMOVED lines=172> */
        /*0b42*/ 	.byte	0x6e, 0x74, 0x69, 0x74, 0x79, 0x5d, 0x00
.L_0:


//--------------------- .nv.shared._ZN7cutlass13device_kernelINS_4gemm6kernel13GemmUniversalIN4cute5tupleIJiiiiEEENS1_10collective13CollectiveMmaINS1_34MainloopSm90TmaGmmaWarpSpecializedILi11ENS5_IJNS4_1CILi1EEENSA_ILi8EEESB_EEENS1_32KernelTmaWarpSpecializedPingpongEEENS5_IJNSA_ILi64EEENSA_ILi256EEESG_EEEaNS5_IJlSB_lEEEaSJ_NS4_8TiledMMAINS4_8MMA_AtomIJNS4_4SM904GMMA27MMA_64x256x32_S32S8S8_SS_TNEEEENS4_6LayoutINS5_IJSB_SB_SB_EEENS5_IJNSA_ILi0EEESS_SS_EEEEENS5_IJNS4_10UnderscoreESV_SV_EEEEENS4_23SM90_TMA_LOAD_MULTICASTENS4_14ComposedLayoutINS4_7SwizzleILi2ELi4ELi3EEENS4_18smem_ptr_flag_bitsILi8EEENSQ_INS5_IJSC_SG_EEENS5_IJSG_SB_EEEEEEEvNS4_8identityENS4_13SM90_TMA_LOADES17_vS18_EENS_8epilogue10collective6detail29Sm90TmaWarpSpecializedAdapterINS1C_15DefaultEpilogueIaSJ_SJ_NS1B_6thread17LinearCombinationIaLi1EiiLNS1G_9ScaleType4KindE0ELNS_15FloatRoundStyleE2EaEENS1_15EpilogueDefaultEEEEEvvEEEEvNT_6ParamsE --------------------------
	.section	.nv.shared._ZN7cutlass13device_kernelINS_4gemm6kernel13GemmUniversalIN4cute5tupleIJiiiiEEENS1_10collective13CollectiveMmaINS1_34MainloopSm90TmaGmmaWarpSpecializedILi11ENS5_IJNS4_1CILi1EEENSA_ILi8EEESB_EEENS1_32KernelTmaWarpSpecializedPingpongEEENS5_IJNSA_ILi64EEENSA_ILi256EEESG_EEEaNS5_IJlSB_lEEEaSJ_NS4_8TiledMMAINS4_8MMA_AtomIJNS4_4SM904GMMA27MMA_64x256x32_S32S8S8_SS_TNEEEENS4_6LayoutINS5_IJSB_SB_SB_EEENS5_IJNSA_ILi0EEESS_SS_EEEEENS5_IJNS4_10UnderscoreESV_SV_EEEEENS4_23SM90_TMA_LOAD_MULTICASTENS4_14ComposedLayoutINS4_7SwizzleILi2ELi4ELi3EEENS4_18smem_ptr_flag_bitsILi8EEENSQ_INS5_IJSC_SG_EEENS5_IJSG_SB_EEEEEEEvNS4_8identityENS4_13SM90_TMA_LOADES17_vS18_EENS_8epilogue10collective6detail29Sm90TmaWarpSpecializedAdapterINS1C_15DefaultEpilogueIaSJ_SJ_NS1B_6thread17LinearCombinationIaLi1EiiLNS1G_9ScaleType4KindE0ELNS_15FloatRoundStyleE2EaEENS1_15EpilogueDefaultEEEEEvvEEEEvNT_6ParamsE,"aw",@nobits
	.sectionflags	@""
	.align	16
	.zero		1024


//--------------------- .nv.shared.reserved.0     --------------------------
	.section	.nv.shared.reserved.0,"aw",@nobits
	.weak		__nv_reservedSMEM_offset_0_alias
	.size		__nv_reservedSMEM_offset_0_alias, 0, 0
	.other		__nv_reservedSMEM_offset_0_alias,@"STO_CUDA_RESERVED_SHARED STV_DEFAULT"
__nv_reservedSMEM_offset_0_alias:
	.zero		0


//--------------------- .nv.global                --------------------------
	.section	.nv.global,"aw",@nobits
.nv.global:
	.type		_ZN40_INTERNAL_fc13897b_4_k_cu_fb73960d_305774cute1_E,@object
	.size		_ZN40_INTERNAL_fc13897b_4_k_cu_fb73960d_305774cute1_E,(_ZN40_INTERNAL_fc13897b_4_k_cu_fb73960d_305774cuda3std3__45__cpo6cbeginE - _ZN40_INTERNAL_fc13897b_4_k_cu_fb73960d_305774cute1_E)
_ZN40_INTERNAL_fc13897b_4_k_cu_fb73960d_305774cute1_E:
	.zero		1
	.type		_ZN40_INTERNAL_fc13897b_4_k_cu_fb73960d_305774cuda3std3__45__cpo6cbeginE,@object
	.size		_ZN40_INTERNAL_fc13897b_4_k_cu_fb73960d_305774cuda3std3__45__cpo6cbeginE,(_ZN40_INTERNAL_fc13897b_4_k_cu_fb73960d_305774cuda3std3__48in_placeE - _ZN40_INTERNAL_fc13897b_4_k_cu_fb73960d_305774cuda3std3__45__cpo6cbeginE)
_ZN40_INTERNAL_fc13897b_4_k_cu_fb73960d_305774cuda3std3__45__cpo6cbeginE:
	.zero		1
	.type		_ZN40_INTERNAL_fc13897b_4_k_cu_fb73960d_305774cuda3std3__48in_placeE,@object
	.size		_ZN40_INTERNAL_fc13897b_4_k_cu_fb73960d_305774cuda3std3__48in_placeE,(_ZN40_INTERNAL_fc13897b_4_k_cu_fb73960d_305774cuda3std6ranges3__45__cpo9iter_moveE - _ZN40_INTERNAL_fc13897b_4_k_cu_fb73960d_305774cuda3std3__48in_placeE)
_ZN40_INTERNAL_fc13897b_4_k_cu_fb73960d_305774cuda3std3__48in_placeE:
	.zero		1
	.type		_ZN40_INTERNAL_fc13897b_4_k_cu_fb73960d_305774cuda3std6ranges3__45__cpo9iter_moveE,@object
	.size		_ZN40_INTERNAL_fc13897b_4_k_cu_fb73960d_305774cuda3std6ranges3__45__cpo9iter_moveE,(_ZN40_INTERNAL_fc13897b_4_k_cu_fb73960d_305774cuda3std3__45__cpo5beginE - _ZN40_INTERNAL_fc13897b_4_k_cu_fb73960d_305774cuda3std6ranges3__45__cpo9iter_moveE)
_ZN40_INTERNAL_fc13897b_4_k_cu_fb73960d_305774cuda3std6ranges3__45__cpo9iter_moveE:
	.zero		1
	.type		_ZN40_INTERNAL_fc13897b_4_k_cu_fb73960d_305774cuda3std3__45__cpo5beginE,@object
	.size		_ZN40_INTERNAL_fc13897b_4_k_cu_fb73960d_305774cuda3std3__45__cpo5beginE,(_ZN40_INTERNAL_fc13897b_4_k_cu_fb73960d_305774cuda3std3__442_GLOBAL__N__fc13897b_4_k_cu_fb73960d_305776ignoreE - _ZN40_INTERNAL_fc13897b_4_k_cu_fb73960d_305774cuda3std3__45__cpo5beginE)
_ZN40_INTERNAL_fc13897b_4_k_cu_fb73960d_305774cuda3std3__45__cpo5beginE:
	.zero		1
	.type		_ZN40_INTERNAL_fc13897b_4_k_cu_fb73960d_305774cuda3std3__442_GLOBAL__N__fc13897b_4_k_cu_fb73960d_305776ignoreE,@object
	.size		_ZN40_INTERNAL_fc13897b_4_k_cu_fb73960d_305774cuda3std3__442_GLOBAL__N__fc13897b_4_k_cu_fb73960d_305776ignoreE,(_ZN40_INTERNAL_fc13897b_4_k_cu_fb73960d_305774cute7productE - _ZN40_INTERNAL_fc13897b_4_k_cu_fb73960d_305774cuda3std3__442_GLOBAL__N__fc13897b_4_k_cu_fb73960d_305776ignoreE)
_ZN40_INTERNAL_fc13897b_4_k_cu_fb73960d_305774cuda3std3__442_GLOBAL__N__fc13897b_4_k_cu_fb73960d_305776ignoreE:
	.zero		1
	.type		_ZN40_INTERNAL_fc13897b_4_k_cu_fb73960d_305774cute7productE,@object
	.size		_ZN40_INTERNAL_fc13897b_4_k_cu_fb73960d_305774cute7productE,(_ZN40_INTERNAL_fc13897b_4_k_cu_fb73960d_305774cuda3std3__45__cpo3endE - _ZN40_INTERNAL_fc13897b_4_k_cu_fb73960d_305774cute7productE)
_ZN40_INTERNAL_fc13897b_4_k_cu_fb73960d_305774cute7productE:
	.zero		1
	.type		_ZN40_INTERNAL_fc13897b_4_k_cu_fb73960d_305774cuda3std3__45__cpo3endE,@object
	.size		_ZN40_INTERNAL_fc13897b_4_k_cu_fb73960d_305774cuda3std3__45__cpo3endE,(_ZN40_INTERNAL_fc13897b_4_k_cu_fb73960d_305774cuda3std3__419piecewise_constructE - _ZN40_INTERNAL_fc13897b_4_k_cu_fb73960d_305774cuda3std3__45__cpo3endE)
_ZN40_INTERNAL_fc13897b_4_k_cu_fb73960d_305774cuda3std3__45__cpo3endE:
	.zero		1
	.type		_ZN40_INTERNAL_fc13897b_4_k_cu_fb73960d_305774cuda3std3__419piecewise_constructE,@object
	.size		_ZN40_INTERNAL_fc13897b_4_k_cu_fb73960d_305774cuda3std3__419piecewise_constructE,(_ZN40_INTERNAL_fc13897b_4_k_cu_fb73960d_305774cuda3std3__45__cpo4cendE - _ZN40_INTERNAL_fc13897b_4_k_cu_fb73960d_305774cuda3std3__419piecewise_constructE)
_ZN40_INTERNAL_fc13897b_4_k_cu_fb73960d_305774cuda3std3__419piecewise_constructE:
	.zero		1
	.type		_ZN40_INTERNAL_fc13897b_4_k_cu_fb73960d_305774cuda3std3__45__cpo4cendE,@object
	.size		_ZN40_INTERNAL_fc13897b_4_k_cu_fb73960d_305774cuda3std3__45__cpo4cendE,(_ZN40_INTERNAL_fc13897b_4_k_cu_fb73960d_305774cuda3std6ranges3__45__cpo4swapE - _ZN40_INTERNAL_fc13897b_4_k_cu_fb73960d_305774cuda3std3__45__cpo4cendE)
_ZN40_INTERNAL_fc13897b_4_k_cu_fb73960d_305774cuda3std3__45__cpo4cendE:
	.zero		1
	.type		_ZN40_INTERNAL_fc13897b_4_k_cu_fb73960d_305774cuda3std6ranges3__45__cpo4swapE,@object
	.size		_ZN40_INTERNAL_fc13897b_4_k_cu_fb73960d_305774cuda3std6ranges3__45__cpo4swapE,(.L_8 - _ZN40_INTERNAL_fc13897b_4_k_cu_fb73960d_305774cuda3std6ranges3__45__cpo4swapE)
_ZN40_INTERNAL_fc13897b_4_k_cu_fb73960d_305774cuda3std6ranges3__45__cpo4swapE:
	.zero		1
.L_8:


//--------------------- .nv.constant0._ZN7cutlass13device_kernelINS_4gemm6kernel13GemmUniversalIN4cute5tupleIJiiiiEEENS1_10collective13CollectiveMmaINS1_34MainloopSm90TmaGmmaWarpSpecializedILi11ENS5_IJNS4_1CILi1EEENSA_ILi8EEESB_EEENS1_32KernelTmaWarpSpecializedPingpongEEENS5_IJNSA_ILi64EEENSA_ILi256EEESG_EEEaNS5_IJlSB_lEEEaSJ_NS4_8TiledMMAINS4_8MMA_AtomIJNS4_4SM904GMMA27MMA_64x256x32_S32S8S8_SS_TNEEEENS4_6LayoutINS5_IJSB_SB_SB_EEENS5_IJNSA_ILi0EEESS_SS_EEEEENS5_IJNS4_10UnderscoreESV_SV_EEEEENS4_23SM90_TMA_LOAD_MULTICASTENS4_14ComposedLayoutINS4_7SwizzleILi2ELi4ELi3EEENS4_18smem_ptr_flag_bitsILi8EEENSQ_INS5_IJSC_SG_EEENS5_IJSG_SB_EEEEEEEvNS4_8identityENS4_13SM90_TMA_LOADES17_vS18_EENS_8epilogue10collective6detail29Sm90TmaWarpSpecializedAdapterINS1C_15DefaultEpilogueIaSJ_SJ_NS1B_6thread17LinearCombinationIaLi1EiiLNS1G_9ScaleType4KindE0ELNS_15FloatRoundStyleE2EaEENS1_15EpilogueDefaultEEEEEvvEEEEvNT_6ParamsE --------------------------
	.section	.nv.constant0._ZN7cutlass13device_kernelINS_4gemm6kernel13GemmUniversalIN4cute5tupleIJiiiiEEENS1_10collective13CollectiveMmaINS1_34MainloopSm90TmaGmmaWarpSpecializedILi11ENS5_IJNS4_1CILi1EEENSA_ILi8EEESB_EEENS1_32KernelTmaWarpSpecializedPingpongEEENS5_IJNSA_ILi64EEENSA_ILi256EEESG_EEEaNS5_IJlSB_lEEEaSJ_NS4_8TiledMMAINS4_8MMA_AtomIJNS4_4SM904GMMA27MMA_64x256x32_S32S8S8_SS_TNEEEENS4_6LayoutINS5_IJSB_SB_SB_EEENS5_IJNSA_ILi0EEESS_SS_EEEEENS5_IJNS4_10UnderscoreESV_SV_EEEEENS4_23SM90_TMA_LOAD_MULTICASTENS4_14ComposedLayoutINS4_7SwizzleILi2ELi4ELi3EEENS4_18smem_ptr_flag_bitsILi8EEENSQ_INS5_IJSC_SG_EEENS5_IJSG_SB_EEEEEEEvNS4_8identityENS4_13SM90_TMA_LOADES17_vS18_EENS_8epilogue10collective6detail29Sm90TmaWarpSpecializedAdapterINS1C_15DefaultEpilogueIaSJ_SJ_NS1B_6thread17LinearCombinationIaLi1EiiLNS1G_9ScaleType4KindE0ELNS_15FloatRoundStyleE2EaEENS1_15EpilogueDefaultEEEEEvvEEEEvNT_6ParamsE,"a",@progbits
	.sectionflags	@""
	.align	4
.nv.constant0._ZN7cutlass13device_kernelINS_4gemm6kernel13GemmUniversalIN4cute5tupleIJiiiiEEENS1_10collective13CollectiveMmaINS1_34MainloopSm90TmaGmmaWarpSpecializedILi11ENS5_IJNS4_1CILi1EEENSA_ILi8EEESB_EEENS1_32KernelTmaWarpSpecializedPingpongEEENS5_IJNSA_ILi64EEENSA_ILi256EEESG_EEEaNS5_IJlSB_lEEEaSJ_NS4_8TiledMMAINS4_8MMA_AtomIJNS4_4SM904GMMA27MMA_64x256x32_S32S8S8_SS_TNEEEENS4_6LayoutINS5_IJSB_SB_SB_EEENS5_IJNSA_ILi0EEESS_SS_EEEEENS5_IJNS4_10UnderscoreESV_SV_EEEEENS4_23SM90_TMA_LOAD_MULTICASTENS4_14ComposedLayoutINS4_7SwizzleILi2ELi4ELi3EEENS4_18smem_ptr_flag_bitsILi8EEENSQ_INS5_IJSC_SG_EEENS5_IJSG_SB_EEEEEEEvNS4_8identityENS4_13SM90_TMA_LOADES17_vS18_EENS_8epilogue10collective6detail29Sm90TmaWarpSpecializedAdapterINS1C_15DefaultEpilogueIaSJ_SJ_NS1B_6thread17LinearCombinationIaLi1EiiLNS1G_9ScaleType4KindE0ELNS_15FloatRoundStyleE2EaEENS1_15EpilogueDefaultEEEEEvvEEEEvNT_6ParamsE:
	.zero		1664


//--------------------- SYMBOLS --------------------------

	.type		.nv.reservedSmem.offset0,@object
	.size		.nv.reservedSmem.offset0,0x4
	.type		__assertfail,@function
